//
// Generated by NVIDIA NVVM Compiler
//
// Compiler Build ID: CL-36424714
// Cuda compilation tools, release 13.0, V13.0.88
// Based on NVVM 20.0.0
//

.version 9.0
.target sm_100
.address_size 64

	// .globl	_Z6vecAddPdS_S_i

.visible .entry _Z6vecAddPdS_S_i(
	.param .u64 .ptr .align 1 _Z6vecAddPdS_S_i_param_0,
	.param .u64 .ptr .align 1 _Z6vecAddPdS_S_i_param_1,
	.param .u64 .ptr .align 1 _Z6vecAddPdS_S_i_param_2,
	.param .u32 _Z6vecAddPdS_S_i_param_3
)
{
	.reg .pred 	%p<2>;
	.reg .b32 	%r<7>;
	.reg .b64 	%rd<11>;
	.reg .b64 	%fd<4>;

	ld.param.u64 	%rd1, [_Z6vecAddPdS_S_i_param_0];
	ld.param.u64 	%rd2, [_Z6vecAddPdS_S_i_param_1];
	ld.param.u64 	%rd3, [_Z6vecAddPdS_S_i_param_2];
	ld.param.u32 	%r2, [_Z6vecAddPdS_S_i_param_3];
	mov.u32 	%r3, %ctaid.x;
	mov.u32 	%r4, %ntid.x;
	mov.u32 	%r5, %tid.x;
	mad.lo.s32 	%r1, %r3, %r4, %r5;
	mul.lo.s32 	%r6, %r2, %r2;
	setp.ge.s32 	%p1, %r1, %r6;
	@%p1 bra 	$L__BB0_2;
	cvta.to.global.u64 	%rd4, %rd1;
	cvta.to.global.u64 	%rd5, %rd2;
	cvta.to.global.u64 	%rd6, %rd3;
	mul.wide.s32 	%rd7, %r1, 8;
	add.s64 	%rd8, %rd4, %rd7;
	ld.global.f64 	%fd1, [%rd8];
	add.s64 	%rd9, %rd5, %rd7;
	ld.global.f64 	%fd2, [%rd9];
	add.f64 	%fd3, %fd1, %fd2;
	add.s64 	%rd10, %rd6, %rd7;
	st.global.f64 	[%rd10], %fd3;
$L__BB0_2:
	ret;

}
	// .globl	_Z11vecAddByRowPdS_S_i
.visible .entry _Z11vecAddByRowPdS_S_i(
	.param .u64 .ptr .align 1 _Z11vecAddByRowPdS_S_i_param_0,
	.param .u64 .ptr .align 1 _Z11vecAddByRowPdS_S_i_param_1,
	.param .u64 .ptr .align 1 _Z11vecAddByRowPdS_S_i_param_2,
	.param .u32 _Z11vecAddByRowPdS_S_i_param_3
)
{
	.reg .pred 	%p<10>;
	.reg .b32 	%r<35>;
	.reg .b64 	%rd<26>;
	.reg .b64 	%fd<88>;

	ld.param.u64 	%rd7, [_Z11vecAddByRowPdS_S_i_param_0];
	ld.param.u64 	%rd8, [_Z11vecAddByRowPdS_S_i_param_1];
	ld.param.u64 	%rd9, [_Z11vecAddByRowPdS_S_i_param_2];
	ld.param.u32 	%r23, [_Z11vecAddByRowPdS_S_i_param_3];
	cvta.to.global.u64 	%rd1, %rd9;
	cvta.to.global.u64 	%rd2, %rd8;
	cvta.to.global.u64 	%rd3, %rd7;
	mov.u32 	%r1, %tid.x;
	setp.ge.s32 	%p1, %r1, %r23;
	@%p1 bra 	$L__BB1_13;
	mul.lo.s32 	%r2, %r23, %r1;
	add.s32 	%r25, %r23, -1;
	and.b32  	%r3, %r23, 15;
	setp.lt.u32 	%p2, %r25, 15;
	mov.b32 	%r31, 0;
	@%p2 bra 	$L__BB1_4;
	and.b32  	%r31, %r23, -16;
	neg.s32 	%r29, %r31;
	add.s64 	%rd4, %rd3, 64;
	add.s64 	%rd5, %rd2, 64;
	add.s64 	%rd6, %rd1, 64;
	mov.u32 	%r28, %r2;
$L__BB1_3:
	.pragma "nounroll";
	mul.wide.s32 	%rd10, %r28, 8;
	add.s64 	%rd11, %rd4, %rd10;
	add.s64 	%rd12, %rd5, %rd10;
	add.s64 	%rd13, %rd6, %rd10;
	ld.global.f64 	%fd1, [%rd11+-64];
	ld.global.f64 	%fd2, [%rd12+-64];
	add.f64 	%fd3, %fd1, %fd2;
	st.global.f64 	[%rd13+-64], %fd3;
	ld.global.f64 	%fd4, [%rd11+-56];
	ld.global.f64 	%fd5, [%rd12+-56];
	add.f64 	%fd6, %fd4, %fd5;
	st.global.f64 	[%rd13+-56], %fd6;
	ld.global.f64 	%fd7, [%rd11+-48];
	ld.global.f64 	%fd8, [%rd12+-48];
	add.f64 	%fd9, %fd7, %fd8;
	st.global.f64 	[%rd13+-48], %fd9;
	ld.global.f64 	%fd10, [%rd11+-40];
	ld.global.f64 	%fd11, [%rd12+-40];
	add.f64 	%fd12, %fd10, %fd11;
	st.global.f64 	[%rd13+-40], %fd12;
	ld.global.f64 	%fd13, [%rd11+-32];
	ld.global.f64 	%fd14, [%rd12+-32];
	add.f64 	%fd15, %fd13, %fd14;
	st.global.f64 	[%rd13+-32], %fd15;
	ld.global.f64 	%fd16, [%rd11+-24];
	ld.global.f64 	%fd17, [%rd12+-24];
	add.f64 	%fd18, %fd16, %fd17;
	st.global.f64 	[%rd13+-24], %fd18;
	ld.global.f64 	%fd19, [%rd11+-16];
	ld.global.f64 	%fd20, [%rd12+-16];
	add.f64 	%fd21, %fd19, %fd20;
	st.global.f64 	[%rd13+-16], %fd21;
	ld.global.f64 	%fd22, [%rd11+-8];
	ld.global.f64 	%fd23, [%rd12+-8];
	add.f64 	%fd24, %fd22, %fd23;
	st.global.f64 	[%rd13+-8], %fd24;
	ld.global.f64 	%fd25, [%rd11];
	ld.global.f64 	%fd26, [%rd12];
	add.f64 	%fd27, %fd25, %fd26;
	st.global.f64 	[%rd13], %fd27;
	ld.global.f64 	%fd28, [%rd11+8];
	ld.global.f64 	%fd29, [%rd12+8];
	add.f64 	%fd30, %fd28, %fd29;
	st.global.f64 	[%rd13+8], %fd30;
	ld.global.f64 	%fd31, [%rd11+16];
	ld.global.f64 	%fd32, [%rd12+16];
	add.f64 	%fd33, %fd31, %fd32;
	st.global.f64 	[%rd13+16], %fd33;
	ld.global.f64 	%fd34, [%rd11+24];
	ld.global.f64 	%fd35, [%rd12+24];
	add.f64 	%fd36, %fd34, %fd35;
	st.global.f64 	[%rd13+24], %fd36;
	ld.global.f64 	%fd37, [%rd11+32];
	ld.global.f64 	%fd38, [%rd12+32];
	add.f64 	%fd39, %fd37, %fd38;
	st.global.f64 	[%rd13+32], %fd39;
	ld.global.f64 	%fd40, [%rd11+40];
	ld.global.f64 	%fd41, [%rd12+40];
	add.f64 	%fd42, %fd40, %fd41;
	st.global.f64 	[%rd13+40], %fd42;
	ld.global.f64 	%fd43, [%rd11+48];
	ld.global.f64 	%fd44, [%rd12+48];
	add.f64 	%fd45, %fd43, %fd44;
	st.global.f64 	[%rd13+48], %fd45;
	ld.global.f64 	%fd46, [%rd11+56];
	ld.global.f64 	%fd47, [%rd12+56];
	add.f64 	%fd48, %fd46, %fd47;
	st.global.f64 	[%rd13+56], %fd48;
	add.s32 	%r29, %r29, 16;
	add.s32 	%r28, %r28, 16;
	setp.ne.s32 	%p3, %r29, 0;
	@%p3 bra 	$L__BB1_3;
$L__BB1_4:
	setp.eq.s32 	%p4, %r3, 0;
	@%p4 bra 	$L__BB1_13;
	and.b32  	%r11, %r23, 7;
	setp.lt.u32 	%p5, %r3, 8;
	@%p5 bra 	$L__BB1_7;
	add.s32 	%r26, %r31, %r2;
	mul.wide.s32 	%rd14, %r26, 8;
	add.s64 	%rd15, %rd3, %rd14;
	ld.global.f64 	%fd49, [%rd15];
	add.s64 	%rd16, %rd2, %rd14;
	ld.global.f64 	%fd50, [%rd16];
	add.f64 	%fd51, %fd49, %fd50;
	add.s64 	%rd17, %rd1, %rd14;
	st.global.f64 	[%rd17], %fd51;
	ld.global.f64 	%fd52, [%rd15+8];
	ld.global.f64 	%fd53, [%rd16+8];
	add.f64 	%fd54, %fd52, %fd53;
	st.global.f64 	[%rd17+8], %fd54;
	ld.global.f64 	%fd55, [%rd15+16];
	ld.global.f64 	%fd56, [%rd16+16];
	add.f64 	%fd57, %fd55, %fd56;
	st.global.f64 	[%rd17+16], %fd57;
	ld.global.f64 	%fd58, [%rd15+24];
	ld.global.f64 	%fd59, [%rd16+24];
	add.f64 	%fd60, %fd58, %fd59;
	st.global.f64 	[%rd17+24], %fd60;
	ld.global.f64 	%fd61, [%rd15+32];
	ld.global.f64 	%fd62, [%rd16+32];
	add.f64 	%fd63, %fd61, %fd62;
	st.global.f64 	[%rd17+32], %fd63;
	ld.global.f64 	%fd64, [%rd15+40];
	ld.global.f64 	%fd65, [%rd16+40];
	add.f64 	%fd66, %fd64, %fd65;
	st.global.f64 	[%rd17+40], %fd66;
	ld.global.f64 	%fd67, [%rd15+48];
	ld.global.f64 	%fd68, [%rd16+48];
	add.f64 	%fd69, %fd67, %fd68;
	st.global.f64 	[%rd17+48], %fd69;
	ld.global.f64 	%fd70, [%rd15+56];
	ld.global.f64 	%fd71, [%rd16+56];
	add.f64 	%fd72, %fd70, %fd71;
	st.global.f64 	[%rd17+56], %fd72;
	add.s32 	%r31, %r31, 8;
$L__BB1_7:
	setp.eq.s32 	%p6, %r11, 0;
	@%p6 bra 	$L__BB1_13;
	and.b32  	%r14, %r23, 3;
	setp.lt.u32 	%p7, %r11, 4;
	@%p7 bra 	$L__BB1_10;
	add.s32 	%r27, %r31, %r2;
	mul.wide.s32 	%rd18, %r27, 8;
	add.s64 	%rd19, %rd3, %rd18;
	ld.global.f64 	%fd73, [%rd19];
	add.s64 	%rd20, %rd2, %rd18;
	ld.global.f64 	%fd74, [%rd20];
	add.f64 	%fd75, %fd73, %fd74;
	add.s64 	%rd21, %rd1, %rd18;
	st.global.f64 	[%rd21], %fd75;
	ld.global.f64 	%fd76, [%rd19+8];
	ld.global.f64 	%fd77, [%rd20+8];
	add.f64 	%fd78, %fd76, %fd77;
	st.global.f64 	[%rd21+8], %fd78;
	ld.global.f64 	%fd79, [%rd19+16];
	ld.global.f64 	%fd80, [%rd20+16];
	add.f64 	%fd81, %fd79, %fd80;
	st.global.f64 	[%rd21+16], %fd81;
	ld.global.f64 	%fd82, [%rd19+24];
	ld.global.f64 	%fd83, [%rd20+24];
	add.f64 	%fd84, %fd82, %fd83;
	st.global.f64 	[%rd21+24], %fd84;
	add.s32 	%r31, %r31, 4;
$L__BB1_10:
	setp.eq.s32 	%p8, %r14, 0;
	@%p8 bra 	$L__BB1_13;
	add.s32 	%r34, %r31, %r2;
	neg.s32 	%r33, %r14;
$L__BB1_12:
	.pragma "nounroll";
	mul.wide.s32 	%rd22, %r34, 8;
	add.s64 	%rd23, %rd1, %rd22;
	add.s64 	%rd24, %rd2, %rd22;
	add.s64 	%rd25, %rd3, %rd22;
	ld.global.f64 	%fd85, [%rd25];
	ld.global.f64 	%fd86, [%rd24];
	add.f64 	%fd87, %fd85, %fd86;
	st.global.f64 	[%rd23], %fd87;
	add.s32 	%r34, %r34, 1;
	add.s32 	%r33, %r33, 1;
	setp.ne.s32 	%p9, %r33, 0;
	@%p9 bra 	$L__BB1_12;
$L__BB1_13:
	ret;

}
	// .globl	_Z11vecAddByColPdS_S_i
.visible .entry _Z11vecAddByColPdS_S_i(
	.param .u64 .ptr .align 1 _Z11vecAddByColPdS_S_i_param_0,
	.param .u64 .ptr .align 1 _Z11vecAddByColPdS_S_i_param_1,
	.param .u64 .ptr .align 1 _Z11vecAddByColPdS_S_i_param_2,
	.param .u32 _Z11vecAddByColPdS_S_i_param_3
)
{
	.reg .pred 	%p<10>;
	.reg .b32 	%r<35>;
	.reg .b64 	%rd<101>;
	.reg .b64 	%fd<88>;

	ld.param.u64 	%rd4, [_Z11vecAddByColPdS_S_i_param_0];
	ld.param.u64 	%rd5, [_Z11vecAddByColPdS_S_i_param_1];
	ld.param.u64 	%rd6, [_Z11vecAddByColPdS_S_i_param_2];
	ld.param.u32 	%r23, [_Z11vecAddByColPdS_S_i_param_3];
	cvta.to.global.u64 	%rd1, %rd6;
	cvta.to.global.u64 	%rd2, %rd5;
	cvta.to.global.u64 	%rd3, %rd4;
	mov.u32 	%r1, %tid.x;
	setp.ge.s32 	%p1, %r1, %r23;
	@%p1 bra 	$L__BB2_13;
	add.s32 	%r25, %r23, -1;
	and.b32  	%r2, %r23, 15;
	setp.lt.u32 	%p2, %r25, 15;
	mov.b32 	%r31, 0;
	@%p2 bra 	$L__BB2_4;
	and.b32  	%r31, %r23, -16;
	neg.s32 	%r29, %r31;
	shl.b32 	%r5, %r23, 4;
	mul.wide.s32 	%rd11, %r23, 8;
	mov.u32 	%r28, %r1;
$L__BB2_3:
	.pragma "nounroll";
	mul.wide.s32 	%rd7, %r28, 8;
	add.s64 	%rd8, %rd3, %rd7;
	ld.global.f64 	%fd1, [%rd8];
	add.s64 	%rd9, %rd2, %rd7;
	ld.global.f64 	%fd2, [%rd9];
	add.f64 	%fd3, %fd1, %fd2;
	add.s64 	%rd10, %rd1, %rd7;
	st.global.f64 	[%rd10], %fd3;
	add.s64 	%rd12, %rd8, %rd11;
	ld.global.f64 	%fd4, [%rd12];
	add.s64 	%rd13, %rd9, %rd11;
	ld.global.f64 	%fd5, [%rd13];
	add.f64 	%fd6, %fd4, %fd5;
	add.s64 	%rd14, %rd10, %rd11;
	st.global.f64 	[%rd14], %fd6;
	add.s64 	%rd15, %rd12, %rd11;
	ld.global.f64 	%fd7, [%rd15];
	add.s64 	%rd16, %rd13, %rd11;
	ld.global.f64 	%fd8, [%rd16];
	add.f64 	%fd9, %fd7, %fd8;
	add.s64 	%rd17, %rd14, %rd11;
	st.global.f64 	[%rd17], %fd9;
	add.s64 	%rd18, %rd15, %rd11;
	ld.global.f64 	%fd10, [%rd18];
	add.s64 	%rd19, %rd16, %rd11;
	ld.global.f64 	%fd11, [%rd19];
	add.f64 	%fd12, %fd10, %fd11;
	add.s64 	%rd20, %rd17, %rd11;
	st.global.f64 	[%rd20], %fd12;
	add.s64 	%rd21, %rd18, %rd11;
	ld.global.f64 	%fd13, [%rd21];
	add.s64 	%rd22, %rd19, %rd11;
	ld.global.f64 	%fd14, [%rd22];
	add.f64 	%fd15, %fd13, %fd14;
	add.s64 	%rd23, %rd20, %rd11;
	st.global.f64 	[%rd23], %fd15;
	add.s64 	%rd24, %rd21, %rd11;
	ld.global.f64 	%fd16, [%rd24];
	add.s64 	%rd25, %rd22, %rd11;
	ld.global.f64 	%fd17, [%rd25];
	add.f64 	%fd18, %fd16, %fd17;
	add.s64 	%rd26, %rd23, %rd11;
	st.global.f64 	[%rd26], %fd18;
	add.s64 	%rd27, %rd24, %rd11;
	ld.global.f64 	%fd19, [%rd27];
	add.s64 	%rd28, %rd25, %rd11;
	ld.global.f64 	%fd20, [%rd28];
	add.f64 	%fd21, %fd19, %fd20;
	add.s64 	%rd29, %rd26, %rd11;
	st.global.f64 	[%rd29], %fd21;
	add.s64 	%rd30, %rd27, %rd11;
	ld.global.f64 	%fd22, [%rd30];
	add.s64 	%rd31, %rd28, %rd11;
	ld.global.f64 	%fd23, [%rd31];
	add.f64 	%fd24, %fd22, %fd23;
	add.s64 	%rd32, %rd29, %rd11;
	st.global.f64 	[%rd32], %fd24;
	add.s64 	%rd33, %rd30, %rd11;
	ld.global.f64 	%fd25, [%rd33];
	add.s64 	%rd34, %rd31, %rd11;
	ld.global.f64 	%fd26, [%rd34];
	add.f64 	%fd27, %fd25, %fd26;
	add.s64 	%rd35, %rd32, %rd11;
	st.global.f64 	[%rd35], %fd27;
	add.s64 	%rd36, %rd33, %rd11;
	ld.global.f64 	%fd28, [%rd36];
	add.s64 	%rd37, %rd34, %rd11;
	ld.global.f64 	%fd29, [%rd37];
	add.f64 	%fd30, %fd28, %fd29;
	add.s64 	%rd38, %rd35, %rd11;
	st.global.f64 	[%rd38], %fd30;
	add.s64 	%rd39, %rd36, %rd11;
	ld.global.f64 	%fd31, [%rd39];
	add.s64 	%rd40, %rd37, %rd11;
	ld.global.f64 	%fd32, [%rd40];
	add.f64 	%fd33, %fd31, %fd32;
	add.s64 	%rd41, %rd38, %rd11;
	st.global.f64 	[%rd41], %fd33;
	add.s64 	%rd42, %rd39, %rd11;
	ld.global.f64 	%fd34, [%rd42];
	add.s64 	%rd43, %rd40, %rd11;
	ld.global.f64 	%fd35, [%rd43];
	add.f64 	%fd36, %fd34, %fd35;
	add.s64 	%rd44, %rd41, %rd11;
	st.global.f64 	[%rd44], %fd36;
	add.s64 	%rd45, %rd42, %rd11;
	ld.global.f64 	%fd37, [%rd45];
	add.s64 	%rd46, %rd43, %rd11;
	ld.global.f64 	%fd38, [%rd46];
	add.f64 	%fd39, %fd37, %fd38;
	add.s64 	%rd47, %rd44, %rd11;
	st.global.f64 	[%rd47], %fd39;
	add.s64 	%rd48, %rd45, %rd11;
	ld.global.f64 	%fd40, [%rd48];
	add.s64 	%rd49, %rd46, %rd11;
	ld.global.f64 	%fd41, [%rd49];
	add.f64 	%fd42, %fd40, %fd41;
	add.s64 	%rd50, %rd47, %rd11;
	st.global.f64 	[%rd50], %fd42;
	add.s64 	%rd51, %rd48, %rd11;
	ld.global.f64 	%fd43, [%rd51];
	add.s64 	%rd52, %rd49, %rd11;
	ld.global.f64 	%fd44, [%rd52];
	add.f64 	%fd45, %fd43, %fd44;
	add.s64 	%rd53, %rd50, %rd11;
	st.global.f64 	[%rd53], %fd45;
	add.s64 	%rd54, %rd51, %rd11;
	ld.global.f64 	%fd46, [%rd54];
	add.s64 	%rd55, %rd52, %rd11;
	ld.global.f64 	%fd47, [%rd55];
	add.f64 	%fd48, %fd46, %fd47;
	add.s64 	%rd56, %rd53, %rd11;
	st.global.f64 	[%rd56], %fd48;
	add.s32 	%r29, %r29, 16;
	add.s32 	%r28, %r28, %r5;
	setp.ne.s32 	%p3, %r29, 0;
	@%p3 bra 	$L__BB2_3;
$L__BB2_4:
	setp.eq.s32 	%p4, %r2, 0;
	@%p4 bra 	$L__BB2_13;
	and.b32  	%r11, %r23, 7;
	setp.lt.u32 	%p5, %r2, 8;
	@%p5 bra 	$L__BB2_7;
	mad.lo.s32 	%r26, %r31, %r23, %r1;
	mul.wide.s32 	%rd57, %r26, 8;
	add.s64 	%rd58, %rd3, %rd57;
	ld.global.f64 	%fd49, [%rd58];
	add.s64 	%rd59, %rd2, %rd57;
	ld.global.f64 	%fd50, [%rd59];
	add.f64 	%fd51, %fd49, %fd50;
	add.s64 	%rd60, %rd1, %rd57;
	st.global.f64 	[%rd60], %fd51;
	mul.wide.s32 	%rd61, %r23, 8;
	add.s64 	%rd62, %rd58, %rd61;
	ld.global.f64 	%fd52, [%rd62];
	add.s64 	%rd63, %rd59, %rd61;
	ld.global.f64 	%fd53, [%rd63];
	add.f64 	%fd54, %fd52, %fd53;
	add.s64 	%rd64, %rd60, %rd61;
	st.global.f64 	[%rd64], %fd54;
	add.s64 	%rd65, %rd62, %rd61;
	ld.global.f64 	%fd55, [%rd65];
	add.s64 	%rd66, %rd63, %rd61;
	ld.global.f64 	%fd56, [%rd66];
	add.f64 	%fd57, %fd55, %fd56;
	add.s64 	%rd67, %rd64, %rd61;
	st.global.f64 	[%rd67], %fd57;
	add.s64 	%rd68, %rd65, %rd61;
	ld.global.f64 	%fd58, [%rd68];
	add.s64 	%rd69, %rd66, %rd61;
	ld.global.f64 	%fd59, [%rd69];
	add.f64 	%fd60, %fd58, %fd59;
	add.s64 	%rd70, %rd67, %rd61;
	st.global.f64 	[%rd70], %fd60;
	add.s64 	%rd71, %rd68, %rd61;
	ld.global.f64 	%fd61, [%rd71];
	add.s64 	%rd72, %rd69, %rd61;
	ld.global.f64 	%fd62, [%rd72];
	add.f64 	%fd63, %fd61, %fd62;
	add.s64 	%rd73, %rd70, %rd61;
	st.global.f64 	[%rd73], %fd63;
	add.s64 	%rd74, %rd71, %rd61;
	ld.global.f64 	%fd64, [%rd74];
	add.s64 	%rd75, %rd72, %rd61;
	ld.global.f64 	%fd65, [%rd75];
	add.f64 	%fd66, %fd64, %fd65;
	add.s64 	%rd76, %rd73, %rd61;
	st.global.f64 	[%rd76], %fd66;
	add.s64 	%rd77, %rd74, %rd61;
	ld.global.f64 	%fd67, [%rd77];
	add.s64 	%rd78, %rd75, %rd61;
	ld.global.f64 	%fd68, [%rd78];
	add.f64 	%fd69, %fd67, %fd68;
	add.s64 	%rd79, %rd76, %rd61;
	st.global.f64 	[%rd79], %fd69;
	add.s64 	%rd80, %rd77, %rd61;
	ld.global.f64 	%fd70, [%rd80];
	add.s64 	%rd81, %rd78, %rd61;
	ld.global.f64 	%fd71, [%rd81];
	add.f64 	%fd72, %fd70, %fd71;
	add.s64 	%rd82, %rd79, %rd61;
	st.global.f64 	[%rd82], %fd72;
	add.s32 	%r31, %r31, 8;
$L__BB2_7:
	setp.eq.s32 	%p6, %r11, 0;
	@%p6 bra 	$L__BB2_13;
	and.b32  	%r14, %r23, 3;
	setp.lt.u32 	%p7, %r11, 4;
	@%p7 bra 	$L__BB2_10;
	mad.lo.s32 	%r27, %r31, %r23, %r1;
	mul.wide.s32 	%rd83, %r27, 8;
	add.s64 	%rd84, %rd3, %rd83;
	ld.global.f64 	%fd73, [%rd84];
	add.s64 	%rd85, %rd2, %rd83;
	ld.global.f64 	%fd74, [%rd85];
	add.f64 	%fd75, %fd73, %fd74;
	add.s64 	%rd86, %rd1, %rd83;
	st.global.f64 	[%rd86], %fd75;
	mul.wide.s32 	%rd87, %r23, 8;
	add.s64 	%rd88, %rd84, %rd87;
	ld.global.f64 	%fd76, [%rd88];
	add.s64 	%rd89, %rd85, %rd87;
	ld.global.f64 	%fd77, [%rd89];
	add.f64 	%fd78, %fd76, %fd77;
	add.s64 	%rd90, %rd86, %rd87;
	st.global.f64 	[%rd90], %fd78;
	add.s64 	%rd91, %rd88, %rd87;
	ld.global.f64 	%fd79, [%rd91];
	add.s64 	%rd92, %rd89, %rd87;
	ld.global.f64 	%fd80, [%rd92];
	add.f64 	%fd81, %fd79, %fd80;
	add.s64 	%rd93, %rd90, %rd87;
	st.global.f64 	[%rd93], %fd81;
	add.s64 	%rd94, %rd91, %rd87;
	ld.global.f64 	%fd82, [%rd94];
	add.s64 	%rd95, %rd92, %rd87;
	ld.global.f64 	%fd83, [%rd95];
	add.f64 	%fd84, %fd82, %fd83;
	add.s64 	%rd96, %rd93, %rd87;
	st.global.f64 	[%rd96], %fd84;
	add.s32 	%r31, %r31, 4;
$L__BB2_10:
	setp.eq.s32 	%p8, %r14, 0;
	@%p8 bra 	$L__BB2_13;
	mad.lo.s32 	%r34, %r31, %r23, %r1;
	neg.s32 	%r33, %r14;
$L__BB2_12:
	.pragma "nounroll";
	mul.wide.s32 	%rd97, %r34, 8;
	add.s64 	%rd98, %rd3, %rd97;
	ld.global.f64 	%fd85, [%rd98];
	add.s64 	%rd99, %rd2, %rd97;
	ld.global.f64 	%fd86, [%rd99];
	add.f64 	%fd87, %fd85, %fd86;
	add.s64 	%rd100, %rd1, %rd97;
	st.global.f64 	[%rd100], %fd87;
	add.s32 	%r34, %r34, %r23;
	add.s32 	%r33, %r33, 1;
	setp.ne.s32 	%p9, %r33, 0;
	@%p9 bra 	$L__BB2_12;
$L__BB2_13:
	ret;

}


// ===== COMPILED SASS (sm_100) =====

	.target	sm_100

	.elftype	@"ET_EXEC"


//--------------------- .note.nv.tkinfo           --------------------------
	.section	.note.nv.tkinfo,"",@"SHT_NOTE"
	.sectionflags	@"SHF_NOTE_NV_TKINFO"
	.tkinfo
        /*0018*/ 	.word	0x00000002
        /*0030*/ 	.string	""
        /*0030*/ 	.string	"ptxas"
        /*0030*/ 	.string	"Cuda compilation tools, release 13.0, V13.0.88"
        /*0030*/ 	.string	"Build cuda_13.0.r13.0/compiler.36424714_0"
        /*0030*/ 	.string	"-arch sm_100 -m 64 "



//--------------------- .note.nv.cuinfo           --------------------------
	.section	.note.nv.cuinfo,"",@"SHT_NOTE"
	.sectionflags	@"SHF_NOTE_NV_CUINFO"
        /*0018*/ 	.short	0x0002
        /*001a*/ 	.short	0x0064
        /*001c*/ 	.short	0x0082
	.zero		2


//--------------------- .nv.info                  --------------------------
	.section	.nv.info,"",@"SHT_CUDA_INFO"
	.align	4


	//----- nvinfo : EIATTR_REGCOUNT
	.align		4
        /*0000*/ 	.byte	0x04, 0x2f
        /*0002*/ 	.short	(.L_1 - .L_0)
	.align		4
.L_0:
        /*0004*/ 	.word	index@(_Z6vecAddPdS_S_i)
        /*0008*/ 	.word	0x0000000e


	//----- nvinfo : EIATTR_FRAME_SIZE
	.align		4
.L_1:
        /*000c*/ 	.byte	0x04, 0x11
        /*000e*/ 	.short	(.L_3 - .L_2)
	.align		4
.L_2:
        /*0010*/ 	.word	index@(_Z6vecAddPdS_S_i)
        /*0014*/ 	.word	0x00000000


	//----- nvinfo : EIATTR_REGCOUNT
	.align		4
.L_3:
        /*0018*/ 	.byte	0x04, 0x2f
        /*001a*/ 	.short	(.L_5 - .L_4)
	.align		4
.L_4:
        /*001c*/ 	.word	index@(_Z11vecAddByRowPdS_S_i)
        /*0020*/ 	.word	0x00000016


	//----- nvinfo : EIATTR_FRAME_SIZE
	.align		4
.L_5:
        /*0024*/ 	.byte	0x04, 0x11
        /*0026*/ 	.short	(.L_7 - .L_6)
	.align		4
.L_6:
        /*0028*/ 	.word	index@(_Z11vecAddByRowPdS_S_i)
        /*002c*/ 	.word	0x00000000


	//----- nvinfo : EIATTR_REGCOUNT
	.align		4
.L_7:
        /*0030*/ 	.byte	0x04, 0x2f
        /*0032*/ 	.short	(.L_9 - .L_8)
	.align		4
.L_8:
        /*0034*/ 	.word	index@(_Z11vecAddByColPdS_S_i)
        /*0038*/ 	.word	0x0000001e


	//----- nvinfo : EIATTR_FRAME_SIZE
	.align		4
.L_9:
        /*003c*/ 	.byte	0x04, 0x11
        /*003e*/ 	.short	(.L_11 - .L_10)
	.align		4
.L_10:
        /*0040*/ 	.word	index@(_Z11vecAddByColPdS_S_i)
        /*0044*/ 	.word	0x00000000


	//----- nvinfo : EIATTR_MIN_STACK_SIZE
	.align		4
.L_11:
        /*0048*/ 	.byte	0x04, 0x12
        /*004a*/ 	.short	(.L_13 - .L_12)
	.align		4
.L_12:
        /*004c*/ 	.word	index@(_Z11vecAddByColPdS_S_i)
        /*0050*/ 	.word	0x00000000


	//----- nvinfo : EIATTR_MIN_STACK_SIZE
	.align		4
.L_13:
        /*0054*/ 	.byte	0x04, 0x12
        /*0056*/ 	.short	(.L_15 - .L_14)
	.align		4
.L_14:
        /*0058*/ 	.word	index@(_Z11vecAddByRowPdS_S_i)
        /*005c*/ 	.word	0x00000000


	//----- nvinfo : EIATTR_MIN_STACK_SIZE
	.align		4
.L_15:
        /*0060*/ 	.byte	0x04, 0x12
        /*0062*/ 	.short	(.L_17 - .L_16)
	.align		4
.L_16:
        /*0064*/ 	.word	index@(_Z6vecAddPdS_S_i)
        /*0068*/ 	.word	0x00000000
.L_17:


//--------------------- .nv.compat                --------------------------
	.section	.nv.compat,"",@"SHT_CUDA_COMPAT_INFO"
	.align	4
        /*0000*/ 	.byte	0x02, 0x09, 0x00, 0x00, 0x02, 0x02, 0x01, 0x00, 0x02, 0x05, 0x05, 0x00, 0x03, 0x07, 0x01, 0x01
        /*0010*/ 	.byte	0x02, 0x03, 0x00, 0x00, 0x02, 0x06, 0x01, 0x00, 0x04, 0x0b, 0x08, 0x00, 0x01, 0x00, 0x00, 0x00
        /*0020*/ 	.byte	0x00, 0x00, 0x00, 0x00


//--------------------- .nv.info._Z11vecAddByColPdS_S_i --------------------------
	.section	.nv.info._Z11vecAddByColPdS_S_i,"",@"SHT_CUDA_INFO"
	.sectionflags	@""
	.align	4


	//----- nvinfo : EIATTR_CUDA_API_VERSION
	.align		4
        /*0000*/ 	.byte	0x04, 0x37
        /*0002*/ 	.short	(.L_19 - .L_18)
.L_18:
        /*0004*/ 	.word	0x00000082


	//----- nvinfo : EIATTR_KPARAM_INFO
	.align		4
.L_19:
        /*0008*/ 	.byte	0x04, 0x17
        /*000a*/ 	.short	(.L_21 - .L_20)
.L_20:
        /*000c*/ 	.word	0x00000000
        /*0010*/ 	.short	0x0003
        /*0012*/ 	.short	0x0018
        /*0014*/ 	.byte	0x00, 0xf0, 0x11, 0x00


	//----- nvinfo : EIATTR_KPARAM_INFO
	.align		4
.L_21:
        /*0018*/ 	.byte	0x04, 0x17
        /*001a*/ 	.short	(.L_23 - .L_22)
.L_22:
        /*001c*/ 	.word	0x00000000
        /*0020*/ 	.short	0x0002
        /*0022*/ 	.short	0x0010
        /*0024*/ 	.byte	0x00, 0xf5, 0x21, 0x00


	//----- nvinfo : EIATTR_KPARAM_INFO
	.align		4
.L_23:
        /*0028*/ 	.byte	0x04, 0x17
        /*002a*/ 	.short	(.L_25 - .L_24)
.L_24:
        /*002c*/ 	.word	0x00000000
        /*0030*/ 	.short	0x0001
        /*0032*/ 	.short	0x0008
        /*0034*/ 	.byte	0x00, 0xf5, 0x21, 0x00


	//----- nvinfo : EIATTR_KPARAM_INFO
	.align		4
.L_25:
        /*0038*/ 	.byte	0x04, 0x17
        /*003a*/ 	.short	(.L_27 - .L_26)
.L_26:
        /*003c*/ 	.word	0x00000000
        /*0040*/ 	.short	0x0000
        /*0042*/ 	.short	0x0000
        /*0044*/ 	.byte	0x00, 0xf5, 0x21, 0x00


	//----- nvinfo : EIATTR_SPARSE_MMA_MASK
	.align		4
.L_27:
        /*0048*/ 	.byte	0x03, 0x50
        /*004a*/ 	.short	0x0000


	//----- nvinfo : EIATTR_MAXREG_COUNT
	.align		4
        /*004c*/ 	.byte	0x03, 0x1b
        /*004e*/ 	.short	0x00ff


	//----- nvinfo : EIATTR_MERCURY_ISA_VERSION
	.align		4
        /*0050*/ 	.byte	0x03, 0x5f
        /*0052*/ 	.short	0x0101


	//----- nvinfo : EIATTR_VRC_CTA_INIT_COUNT
	.align		4
        /*0054*/ 	.byte	0x02, 0x4a
	.zero		1
	.zero		1


	//----- nvinfo : EIATTR_EXIT_INSTR_OFFSETS
	.align		4
        /*0058*/ 	.byte	0x04, 0x1c
        /*005a*/ 	.short	(.L_29 - .L_28)


	//   ....[0]....
.L_28:
        /*005c*/ 	.word	0x00000040


	//   ....[1]....
        /*0060*/ 	.word	0x00000860


	//   ....[2]....
        /*0064*/ 	.word	0x00000c80


	//   ....[3]....
        /*0068*/ 	.word	0x00000ee0


	//   ....[4]....
        /*006c*/ 	.word	0x00000ff0


	//----- nvinfo : EIATTR_CBANK_PARAM_SIZE
	.align		4
.L_29:
        /*0070*/ 	.byte	0x03, 0x19
        /*0072*/ 	.short	0x001c


	//----- nvinfo : EIATTR_PARAM_CBANK
	.align		4
        /*0074*/ 	.byte	0x04, 0x0a
        /*0076*/ 	.short	(.L_31 - .L_30)
	.align		4
.L_30:
        /*0078*/ 	.word	index@(.nv.constant0._Z11vecAddByColPdS_S_i)
        /*007c*/ 	.short	0x0380
        /*007e*/ 	.short	0x001c


	//----- nvinfo : EIATTR_SW_WAR
	.align		4
.L_31:
        /*0080*/ 	.byte	0x04, 0x36
        /*0082*/ 	.short	(.L_33 - .L_32)
.L_32:
        /*0084*/ 	.word	0x00000008
.L_33:


//--------------------- .nv.info._Z11vecAddByRowPdS_S_i --------------------------
	.section	.nv.info._Z11vecAddByRowPdS_S_i,"",@"SHT_CUDA_INFO"
	.sectionflags	@""
	.align	4


	//----- nvinfo : EIATTR_CUDA_API_VERSION
	.align		4
        /*0000*/ 	.byte	0x04, 0x37
        /*0002*/ 	.short	(.L_35 - .L_34)
.L_34:
        /*0004*/ 	.word	0x00000082


	//----- nvinfo : EIATTR_KPARAM_INFO
	.align		4
.L_35:
        /*0008*/ 	.byte	0x04, 0x17
        /*000a*/ 	.short	(.L_37 - .L_36)
.L_36:
        /*000c*/ 	.word	0x00000000
        /*0010*/ 	.short	0x0003
        /*0012*/ 	.short	0x0018
        /*0014*/ 	.byte	0x00, 0xf0, 0x11, 0x00


	//----- nvinfo : EIATTR_KPARAM_INFO
	.align		4
.L_37:
        /*0018*/ 	.byte	0x04, 0x17
        /*001a*/ 	.short	(.L_39 - .L_38)
.L_38:
        /*001c*/ 	.word	0x00000000
        /*0020*/ 	.short	0x0002
        /*0022*/ 	.short	0x0010
        /*0024*/ 	.byte	0x00, 0xf5, 0x21, 0x00


	//----- nvinfo : EIATTR_KPARAM_INFO
	.align		4
.L_39:
        /*0028*/ 	.byte	0x04, 0x17
        /*002a*/ 	.short	(.L_41 - .L_40)
.L_40:
        /*002c*/ 	.word	0x00000000
        /*0030*/ 	.short	0x0001
        /*0032*/ 	.short	0x0008
        /*0034*/ 	.byte	0x00, 0xf5, 0x21, 0x00


	//----- nvinfo : EIATTR_KPARAM_INFO
	.align		4
.L_41:
        /*0038*/ 	.byte	0x04, 0x17
        /*003a*/ 	.short	(.L_43 - .L_42)
.L_42:
        /*003c*/ 	.word	0x00000000
        /*0040*/ 	.short	0x0000
        /*0042*/ 	.short	0x0000
        /*0044*/ 	.byte	0x00, 0xf5, 0x21, 0x00


	//----- nvinfo : EIATTR_SPARSE_MMA_MASK
	.align		4
.L_43:
        /*0048*/ 	.byte	0x03, 0x50
        /*004a*/ 	.short	0x0000


	//----- nvinfo : EIATTR_MAXREG_COUNT
	.align		4
        /*004c*/ 	.byte	0x03, 0x1b
        /*004e*/ 	.short	0x00ff


	//----- nvinfo : EIATTR_MERCURY_ISA_VERSION
	.align		4
        /*0050*/ 	.byte	0x03, 0x5f
        /*0052*/ 	.short	0x0101


	//----- nvinfo : EIATTR_VRC_CTA_INIT_COUNT
	.align		4
        /*0054*/ 	.byte	0x02, 0x4a
	.zero		1
	.zero		1


	//----- nvinfo : EIATTR_EXIT_INSTR_OFFSETS
	.align		4
        /*0058*/ 	.byte	0x04, 0x1c
        /*005a*/ 	.short	(.L_45 - .L_44)


	//   ....[0]....
.L_44:
        /*005c*/ 	.word	0x00000040


	//   ....[1]....
        /*0060*/ 	.word	0x00000650


	//   ....[2]....
        /*0064*/ 	.word	0x00000920


	//   ....[3]....
        /*0068*/ 	.word	0x00000af0


	//   ....[4]....
        /*006c*/ 	.word	0x00000c00


	//----- nvinfo : EIATTR_CBANK_PARAM_SIZE
	.align		4
.L_45:
        /*0070*/ 	.byte	0x03, 0x19
        /*0072*/ 	.short	0x001c


	//----- nvinfo : EIATTR_PARAM_CBANK
	.align		4
        /*0074*/ 	.byte	0x04, 0x0a
        /*0076*/ 	.short	(.L_47 - .L_46)
	.align		4
.L_46:
        /*0078*/ 	.word	index@(.nv.constant0._Z11vecAddByRowPdS_S_i)
        /*007c*/ 	.short	0x0380
        /*007e*/ 	.short	0x001c


	//----- nvinfo : EIATTR_SW_WAR
	.align		4
.L_47:
        /*0080*/ 	.byte	0x04, 0x36
        /*0082*/ 	.short	(.L_49 - .L_48)
.L_48:
        /*0084*/ 	.word	0x00000008
.L_49:


//--------------------- .nv.info._Z6vecAddPdS_S_i --------------------------
	.section	.nv.info._Z6vecAddPdS_S_i,"",@"SHT_CUDA_INFO"
	.sectionflags	@""
	.align	4


	//----- nvinfo : EIATTR_CUDA_API_VERSION
	.align		4
        /*0000*/ 	.byte	0x04, 0x37
        /*0002*/ 	.short	(.L_51 - .L_50)
.L_50:
        /*0004*/ 	.word	0x00000082


	//----- nvinfo : EIATTR_KPARAM_INFO
	.align		4
.L_51:
        /*0008*/ 	.byte	0x04, 0x17
        /*000a*/ 	.short	(.L_53 - .L_52)
.L_52:
        /*000c*/ 	.word	0x00000000
        /*0010*/ 	.short	0x0003
        /*0012*/ 	.short	0x0018
        /*0014*/ 	.byte	0x00, 0xf0, 0x11, 0x00


	//----- nvinfo : EIATTR_KPARAM_INFO
	.align		4
.L_53:
        /*0018*/ 	.byte	0x04, 0x17
        /*001a*/ 	.short	(.L_55 - .L_54)
.L_54:
        /*001c*/ 	.word	0x00000000
        /*0020*/ 	.short	0x0002
        /*0022*/ 	.short	0x0010
        /*0024*/ 	.byte	0x00, 0xf5, 0x21, 0x00


	//----- nvinfo : EIATTR_KPARAM_INFO
	.align		4
.L_55:
        /*0028*/ 	.byte	0x04, 0x17
        /*002a*/ 	.short	(.L_57 - .L_56)
.L_56:
        /*002c*/ 	.word	0x00000000
        /*0030*/ 	.short	0x0001
        /*0032*/ 	.short	0x0008
        /*0034*/ 	.byte	0x00, 0xf5, 0x21, 0x00


	//----- nvinfo : EIATTR_KPARAM_INFO
	.align		4
.L_57:
        /*0038*/ 	.byte	0x04, 0x17
        /*003a*/ 	.short	(.L_59 - .L_58)
.L_58:
        /*003c*/ 	.word	0x00000000
        /*0040*/ 	.short	0x0000
        /*0042*/ 	.short	0x0000
        /*0044*/ 	.byte	0x00, 0xf5, 0x21, 0x00


	//----- nvinfo : EIATTR_SPARSE_MMA_MASK
	.align		4
.L_59:
        /*0048*/ 	.byte	0x03, 0x50
        /*004a*/ 	.short	0x0000


	//----- nvinfo : EIATTR_MAXREG_COUNT
	.align		4
        /*004c*/ 	.byte	0x03, 0x1b
        /*004e*/ 	.short	0x00ff


	//----- nvinfo : EIATTR_MERCURY_ISA_VERSION
	.align		4
        /*0050*/ 	.byte	0x03, 0x5f
        /*0052*/ 	.short	0x0101


	//----- nvinfo : EIATTR_VRC_CTA_INIT_COUNT
	.align		4
        /*0054*/ 	.byte	0x02, 0x4a
	.zero		1
	.zero		1


	//----- nvinfo : EIATTR_EXIT_INSTR_OFFSETS
	.align		4
        /*0058*/ 	.byte	0x04, 0x1c
        /*005a*/ 	.short	(.L_61 - .L_60)


	//   ....[0]....
.L_60:
        /*005c*/ 	.word	0x00000080


	//   ....[1]....
        /*0060*/ 	.word	0x00000140


	//----- nvinfo : EIATTR_CBANK_PARAM_SIZE
	.align		4
.L_61:
        /*0064*/ 	.byte	0x03, 0x19
        /*0066*/ 	.short	0x001c


	//----- nvinfo : EIATTR_PARAM_CBANK
	.align		4
        /*0068*/ 	.byte	0x04, 0x0a
        /*006a*/ 	.short	(.L_63 - .L_62)
	.align		4
.L_62:
        /*006c*/ 	.word	index@(.nv.constant0._Z6vecAddPdS_S_i)
        /*0070*/ 	.short	0x0380
        /*0072*/ 	.short	0x001c


	//----- nvinfo : EIATTR_SW_WAR
	.align		4
.L_63:
        /*0074*/ 	.byte	0x04, 0x36
        /*0076*/ 	.short	(.L_65 - .L_64)
.L_64:
        /*0078*/ 	.word	0x00000008
.L_65:


//--------------------- .nv.callgraph             --------------------------
	.section	.nv.callgraph,"",@"SHT_CUDA_CALLGRAPH"
	.align	4
	.sectionentsize	8
	.align		4
        /*0000*/ 	.word	0x00000000
	.align		4
        /*0004*/ 	.word	0xffffffff
	.align		4
        /*0008*/ 	.word	0x00000000
	.align		4
        /*000c*/ 	.word	0xfffffffe
	.align		4
        /*0010*/ 	.word	0x00000000
	.align		4
        /*0014*/ 	.word	0xfffffffd
	.align		4
        /*0018*/ 	.word	0x00000000
	.align		4
        /*001c*/ 	.word	0xfffffffc


//--------------------- .text._Z11vecAddByColPdS_S_i --------------------------
	.section	.text._Z11vecAddByColPdS_S_i,"ax",@progbits
	.align	128
        .global         _Z11vecAddByColPdS_S_i
        .type           _Z11vecAddByColPdS_S_i,@function
        .size           _Z11vecAddByColPdS_S_i,(.L_x_13 - _Z11vecAddByColPdS_S_i)
        .other          _Z11vecAddByColPdS_S_i,@"STO_CUDA_ENTRY STV_DEFAULT"
_Z11vecAddByColPdS_S_i:
.text._Z11vecAddByColPdS_S_i:
[----:B------:R-:W-:Y:S01]  /*0000*/  LDC R1, c[0x0][0x37c] ;  /* 0x0000df00ff017b82 */ /* 0x000fe20000000800 */
[----:B------:R-:W0:Y:S07]  /*0010*/  S2R R0, SR_TID.X ;  /* 0x0000000000007919 */ /* 0x000e2e0000002100 */
[----:B------:R-:W0:Y:S02]  /*0020*/  LDC R3, c[0x0][0x398] ;  /* 0x0000e600ff037b82 */ /* 0x000e240000000800 */
[----:B0-----:R-:W-:-:S13]  /*0030*/  ISETP.GE.AND P0, PT, R0, R3, PT ;  /* 0x000000030000720c */ /* 0x001fda0003f06270 */
[----:B------:R-:W-:Y:S05]  /*0040*/  @P0 EXIT ;  /* 0x000000000000094d */ /* 0x000fea0003800000 */
[C---:B------:R-:W-:Y:S01]  /*0050*/  IADD3 R2, PT, PT, R3.reuse, -0x1, RZ ;  /* 0xffffffff03027810 */ /* 0x040fe20007ffe0ff */
[----:B------:R-:W0:Y:S01]  /*0060*/  LDCU.64 UR4, c[0x0][0x358] ;  /* 0x00006b00ff0477ac */ /* 0x000e220008000a00 */
[----:B------:R-:W-:Y:S02]  /*0070*/  LOP3.LUT R18, R3, 0xf, RZ, 0xc0, !PT ;  /* 0x0000000f03127812 */ /* 0x000fe400078ec0ff */
[----:B------:R-:W-:Y:S01]  /*0080*/  ISETP.GE.U32.AND P1, PT, R2, 0xf, PT ;  /* 0x0000000f0200780c */ /* 0x000fe20003f26070 */
[----:B------:R-:W-:Y:S01]  /*0090*/  HFMA2 R2, -RZ, RZ, 0, 0 ;  /* 0x00000000ff027431 */ /* 0x000fe200000001ff */
[----:B------:R-:W-:-:S11]  /*00a0*/  ISETP.NE.AND P0, PT, R18, RZ, PT ;  /* 0x000000ff1200720c */ /* 0x000fd60003f05270 */
[----:B------:R-:W-:Y:S05]  /*00b0*/  @!P1 BRA `(.L_x_0) ;  /* 0x0000000400e89947 */ /* 0x000fea0003800000 */
[----:B------:R-:W-:Y:S02]  /*00c0*/  LOP3.LUT R2, R3, 0xfffffff0, RZ, 0xc0, !PT ;  /* 0xfffffff003027812 */ /* 0x000fe400078ec0ff */
[----:B------:R-:W-:Y:S02]  /*00d0*/  MOV R4, R0 ;  /* 0x0000000000047202 */ /* 0x000fe40000000f00 */
[----:B------:R-:W-:-:S07]  /*00e0*/  IADD3 R5, PT, PT, -R2, RZ, RZ ;  /* 0x000000ff02057210 */ /* 0x000fce0007ffe1ff */
.L_x_1:
[----:B------:R-:W1:Y:S08]  /*00f0*/  LDC.64 R12, c[0x0][0x380] ;  /* 0x0000e000ff0c7b82 */ /* 0x000e700000000a00 */
[----:B--2---:R-:W2:Y:S08]  /*0100*/  LDC.64 R14, c[0x0][0x388] ;  /* 0x0000e200ff0e7b82 */ /* 0x004eb00000000a00 */
[----:B------:R-:W3:Y:S01]  /*0110*/  LDC.64 R10, c[0x0][0x390] ;  /* 0x0000e400ff0a7b82 */ /* 0x000ee20000000a00 */
[----:B-1----:R-:W-:-:S05]  /*0120*/  IMAD.WIDE R12, R4, 0x8, R12 ;  /* 0x00000008040c7825 */ /* 0x002fca00078e020c */
[----:B0-----:R-:W4:Y:S01]  /*0130*/  LDG.E.64 R6, desc[UR4][R12.64] ;  /* 0x000000040c067981 */ /* 0x001f22000c1e1b00 */
[----:B--2---:R-:W-:-:S05]  /*0140*/  IMAD.WIDE R14, R4, 0x8, R14 ;  /* 0x00000008040e7825 */ /* 0x004fca00078e020e */
[----:B------:R-:W4:Y:S01]  /*0150*/  LDG.E.64 R8, desc[UR4][R14.64] ;  /* 0x000000040e087981 */ /* 0x000f22000c1e1b00 */
[----:B---3--:R-:W-:Y:S01]  /*0160*/  IMAD.WIDE R10, R4, 0x8, R10 ;  /* 0x00000008040a7825 */ /* 0x008fe200078e020a */
[----:B----4-:R-:W-:-:S03]  /*0170*/  DADD R20, R6, R8 ;  /* 0x0000000006147229 */ /* 0x010fc60000000008 */
[----:B------:R-:W-:-:S04]  /*0180*/  IMAD.WIDE R8, R3, 0x8, R12 ;  /* 0x0000000803087825 */ /* 0x000fc800078e020c */
[C---:B------:R-:W-:Y:S01]  /*0190*/  IMAD.WIDE R6, R3.reuse, 0x8, R14 ;  /* 0x0000000803067825 */ /* 0x040fe200078e020e */
[----:B------:R0:W-:Y:S04]  /*01a0*/  STG.E.64 desc[UR4][R10.64], R20 ;  /* 0x000000140a007986 */ /* 0x0001e8000c101b04 */
[----:B------:R-:W2:Y:S04]  /*01b0*/  LDG.E.64 R16, desc[UR4][R8.64] ;  /* 0x0000000408107981 */ /* 0x000ea8000c1e1b00 */
[----:B------:R-:W2:Y:S01]  /*01c0*/  LDG.E.64 R22, desc[UR4][R6.64] ;  /* 0x0000000406167981 */ /* 0x000ea2000c1e1b00 */
[----:B------:R-:W-:-:S04]  /*01d0*/  IMAD.WIDE R12, R3, 0x8, R8 ;  /* 0x00000008030c7825 */ /* 0x000fc800078e0208 */
[----:B------:R-:W-:Y:S01]  /*01e0*/  IMAD.WIDE R14, R3, 0x8, R6 ;  /* 0x00000008030e7825 */ /* 0x000fe200078e0206 */
[----:B--2---:R-:W-:-:S03]  /*01f0*/  DADD R22, R16, R22 ;  /* 0x0000000010167229 */ /* 0x004fc60000000016 */
[----:B------:R-:W-:-:S05]  /*0200*/  IMAD.WIDE R16, R3, 0x8, R10 ;  /* 0x0000000803107825 */ /* 0x000fca00078e020a */
[----:B------:R1:W-:Y:S04]  /*0210*/  STG.E.64 desc[UR4][R16.64], R22 ;  /* 0x0000001610007986 */ /* 0x0003e8000c101b04 */
[----:B------:R-:W2:Y:S04]  /*0220*/  LDG.E.64 R24, desc[UR4][R12.64] ;  /* 0x000000040c187981 */ /* 0x000ea8000c1e1b00 */
[----:B------:R-:W2:Y:S01]  /*0230*/  LDG.E.64 R26, desc[UR4][R14.64] ;  /* 0x000000040e1a7981 */ /* 0x000ea2000c1e1b00 */
[----:B0-----:R-:W-:-:S04]  /*0240*/  IMAD.WIDE R10, R3, 0x8, R16 ;  /* 0x00000008030a7825 */ /* 0x001fc800078e0210 */
[----:B------:R-:W-:-:S04]  /*0250*/  IMAD.WIDE R8, R3, 0x8, R12 ;  /* 0x0000000803087825 */ /* 0x000fc800078e020c */
[----:B------:R-:W-:Y:S01]  /*0260*/  IMAD.WIDE R6, R3, 0x8, R14 ;  /* 0x0000000803067825 */ /* 0x000fe200078e020e */
[----:B--2---:R-:W-:-:S07]  /*0270*/  DADD R24, R24, R26 ;  /* 0x0000000018187229 */ /* 0x004fce000000001a */
[----:B------:R0:W-:Y:S04]  /*0280*/  STG.E.64 desc[UR4][R10.64], R24 ;  /* 0x000000180a007986 */ /* 0x0001e8000c101b04 */
[----:B------:R-:W2:Y:S04]  /*0290*/  LDG.E.64 R20, desc[UR4][R8.64] ;  /* 0x0000000408147981 */ /* 0x000ea8000c1e1b00 */
[----:B------:R-:W2:Y:S01]  /*02a0*/  LDG.E.64 R26, desc[UR4][R6.64] ;  /* 0x00000004061a7981 */ /* 0x000ea2000c1e1b00 */
[----:B-1----:R-:W-:-:S04]  /*02b0*/  IMAD.WIDE R16, R3, 0x8, R8 ;  /* 0x0000000803107825 */ /* 0x002fc800078e0208 */
        /* <DEDUP_REMOVED lines=16> */
[----:B------:R-:W-:-:S04]  /*03c0*/  IMAD.WIDE R14, R3, 0x8, R8 ;  /* 0x00000008030e7825 */ /* 0x000fc800078e0208 */
        /* <DEDUP_REMOVED lines=15> */
[----:B-1----:R-:W3:Y:S04]  /*04c0*/  LDG.E.64 R20, desc[UR4][R14.64] ;  /* 0x000000040e147981 */ /* 0x002ee8000c1e1b00 */
[----:B------:R-:W3:Y:S01]  /*04d0*/  LDG.E.64 R24, desc[UR4][R12.64] ;  /* 0x000000040c187981 */ /* 0x000ee2000c1e1b00 */
[----:B0-----:R-:W-:-:S04]  /*04e0*/  IMAD.WIDE R10, R3, 0x8, R16 ;  /* 0x00000008030a7825 */ /* 0x001fc800078e0210 */
[----:B------:R-:W-:-:S04]  /*04f0*/  IMAD.WIDE R8, R3, 0x8, R14 ;  /* 0x0000000803087825 */ /* 0x000fc800078e020e */
[----:B------:R-:W-:Y:S01]  /*0500*/  IMAD.WIDE R6, R3, 0x8, R12 ;  /* 0x0000000803067825 */ /* 0x000fe200078e020c */
[----:B---3--:R-:W-:-:S07]  /*0510*/  DADD R20, R20, R24 ;  /* 0x0000000014147229 */ /* 0x008fce0000000018 */
[----:B------:R0:W-:Y:S04]  /*0520*/  STG.E.64 desc[UR4][R10.64], R20 ;  /* 0x000000140a007986 */ /* 0x0001e8000c101b04 */
[----:B------:R-:W3:Y:S04]  /*0530*/  LDG.E.64 R24, desc[UR4][R8.64] ;  /* 0x0000000408187981 */ /* 0x000ee8000c1e1b00 */
[----:B------:R-:W3:Y:S01]  /*0540*/  LDG.E.64 R26, desc[UR4][R6.64] ;  /* 0x00000004061a7981 */ /* 0x000ee2000c1e1b00 */
[----:B--2---:R-:W-:-:S04]  /*0550*/  IMAD.WIDE R16, R3, 0x8, R10 ;  /* 0x0000000803107825 */ /* 0x004fc800078e020a */
[----:B------:R-:W-:-:S04]  /*0560*/  IMAD.WIDE R14, R3, 0x8, R8 ;  /* 0x00000008030e7825 */ /* 0x000fc800078e0208 */
[----:B------:R-:W-:Y:S01]  /*0570*/  IMAD.WIDE R12, R3, 0x8, R6 ;  /* 0x00000008030c7825 */ /* 0x000fe200078e0206 */
[----:B---3--:R-:W-:-:S07]  /*0580*/  DADD R24, R24, R26 ;  /* 0x0000000018187229 */ /* 0x008fce000000001a */
        /* <DEDUP_REMOVED lines=11> */
[----:B------:R-:W-:-:S04]  /*0640*/  IMAD.WIDE R14, R3, 0x8, R8 ;  /* 0x00000008030e7825 */ /* 0x000fc800078e0208 */
[----:B------:R-:W-:Y:S01]  /*0650*/  IMAD.WIDE R12, R3, 0x8, R6 ;  /* 0x00000008030c7825 */ /* 0x000fe200078e0206 */
[----:B--2---:R-:W-:-:S07]  /*0660*/  DADD R20, R20, R26 ;  /* 0x0000000014147229 */ /* 0x004fce000000001a */
        /* <DEDUP_REMOVED lines=22> */
[----:B------:R-:W3:Y:S04]  /*07d0*/  LDG.E.64 R8, desc[UR4][R8.64] ;  /* 0x0000000408087981 */ /* 0x000ee8000c1e1b00 */
[----:B------:R-:W3:Y:S01]  /*07e0*/  LDG.E.64 R6, desc[UR4][R6.64] ;  /* 0x0000000406067981 */ /* 0x000ee2000c1e1b00 */
[----:B------:R-:W-:-:S04]  /*07f0*/  IADD3 R5, PT, PT, R5, 0x10, RZ ;  /* 0x0000001005057810 */ /* 0x000fc80007ffe0ff */
[----:B------:R-:W-:Y:S01]  /*0800*/  ISETP.NE.AND P1, PT, R5, RZ, PT ;  /* 0x000000ff0500720c */ /* 0x000fe20003f25270 */
[C---:B-1----:R-:W-:Y:S01]  /*0810*/  IMAD.WIDE R16, R3.reuse, 0x8, R10 ;  /* 0x0000000803107825 */ /* 0x042fe200078e020a */
[----:B------:R-:W-:Y:S01]  /*0820*/  LEA R4, R3, R4, 0x4 ;  /* 0x0000000403047211 */ /* 0x000fe200078e20ff */
[----:B---3--:R-:W-:-:S07]  /*0830*/  DADD R24, R8, R6 ;  /* 0x0000000008187229 */ /* 0x008fce0000000006 */
[----:B------:R2:W-:Y:S03]  /*0840*/  STG.E.64 desc[UR4][R16.64], R24 ;  /* 0x0000001810007986 */ /* 0x0005e6000c101b04 */
[----:B------:R-:W-:Y:S05]  /*0850*/  @P1 BRA `(.L_x_1) ;  /* 0xfffffff800241947 */ /* 0x000fea000383ffff */
.L_x_0:
[----:B0-----:R-:W-:Y:S05]  /*0860*/  @!P0 EXIT ;  /* 0x000000000000894d */ /* 0x001fea0003800000 */
[----:B------:R-:W-:Y:S02]  /*0870*/  ISETP.GE.U32.AND P0, PT, R18, 0x8, PT ;  /* 0x000000081200780c */ /* 0x000fe40003f06070 */
[----:B--2---:R-:W-:-:S04]  /*0880*/  LOP3.LUT R20, R3, 0x7, RZ, 0xc0, !PT ;  /* 0x0000000703147812 */ /* 0x004fc800078ec0ff */
[----:B------:R-:W-:-:S07]  /*0890*/  ISETP.NE.AND P1, PT, R20, RZ, PT ;  /* 0x000000ff1400720c */ /* 0x000fce0003f25270 */
[----:B------:R-:W-:Y:S06]  /*08a0*/  @!P0 BRA `(.L_x_2) ;  /* 0x0000000000f48947 */ /* 0x000fec0003800000 */
[----:B------:R-:W0:Y:S01]  /*08b0*/  LDC.64 R4, c[0x0][0x380] ;  /* 0x0000e000ff047b82 */ /* 0x000e220000000a00 */
[----:B------:R-:W-:-:S07]  /*08c0*/  IMAD R15, R2, R3, R0 ;  /* 0x00000003020f7224 */ /* 0x000fce00078e0200 */
[----:B------:R-:W1:Y:S08]  /*08d0*/  LDC.64 R8, c[0x0][0x388] ;  /* 0x0000e200ff087b82 */ /* 0x000e700000000a00 */
[----:B------:R-:W2:Y:S01]  /*08e0*/  LDC.64 R12, c[0x0][0x390] ;  /* 0x0000e400ff0c7b82 */ /* 0x000ea20000000a00 */
[----:B0-----:R-:W-:-:S05]  /*08f0*/  IMAD.WIDE R4, R15, 0x8, R4 ;  /* 0x000000080f047825 */ /* 0x001fca00078e0204 */
[----:B------:R-:W3:Y:S01]  /*0900*/  LDG.E.64 R6, desc[UR4][R4.64] ;  /* 0x0000000404067981 */ /* 0x000ee2000c1e1b00 */
[----:B-1----:R-:W-:-:S05]  /*0910*/  IMAD.WIDE R8, R15, 0x8, R8 ;  /* 0x000000080f087825 */ /* 0x002fca00078e0208 */
[----:B------:R-:W3:Y:S01]  /*0920*/  LDG.E.64 R10, desc[UR4][R8.64] ;  /* 0x00000004080a7981 */ /* 0x000ee2000c1e1b00 */
[----:B------:R-:W-:Y:S01]  /*0930*/  IMAD.WIDE R16, R3, 0x8, R8 ;  /* 0x0000000803107825 */ /* 0x000fe200078e0208 */
[----:B---3--:R-:W-:-:S03]  /*0940*/  DADD R6, R6, R10 ;  /* 0x0000000006067229 */ /* 0x008fc6000000000a */
[----:B--2---:R-:W-:-:S04]  /*0950*/  IMAD.WIDE R10, R15, 0x8, R12 ;  /* 0x000000080f0a7825 */ /* 0x004fc800078e020c */
[C---:B------:R-:W-:Y:S01]  /*0960*/  IMAD.WIDE R12, R3.reuse, 0x8, R4 ;  /* 0x00000008030c7825 */ /* 0x040fe200078e0204 */
[----:B------:R0:W-:Y:S04]  /*0970*/  STG.E.64 desc[UR4][R10.64], R6 ;  /* 0x000000060a007986 */ /* 0x0001e8000c101b04 */
[----:B------:R-:W2:Y:S04]  /*0980*/  LDG.E.64 R14, desc[UR4][R12.64] ;  /* 0x000000040c0e7981 */ /* 0x000ea8000c1e1b00 */
[----:B------:R-:W2:Y:S01]  /*0990*/  LDG.E.64 R18, desc[UR4][R16.64] ;  /* 0x0000000410127981 */ /* 0x000ea2000c1e1b00 */
[----:B------:R-:W-:-:S04]  /*09a0*/  IMAD.WIDE R4, R3, 0x8, R10 ;  /* 0x0000000803047825 */ /* 0x000fc800078e020a */
        /* <DEDUP_REMOVED lines=41> */
[----:B-1----:R-:W-:Y:S01]  /*0c40*/  IMAD.WIDE R4, R3, 0x8, R6 ;  /* 0x0000000803047825 */ /* 0x002fe200078e0206 */
[----:B------:R-:W-:Y:S01]  /*0c50*/  IADD3 R2, PT, PT, R2, 0x8, RZ ;  /* 0x0000000802027810 */ /* 0x000fe20007ffe0ff */
[----:B--2---:R-:W-:-:S07]  /*0c60*/  DADD R18, R10, R14 ;  /* 0x000000000a127229 */ /* 0x004fce000000000e */
[----:B------:R0:W-:Y:S04]  /*0c70*/  STG.E.64 desc[UR4][R4.64], R18 ;  /* 0x0000001204007986 */ /* 0x0001e8000c101b04 */
.L_x_2:
[----:B------:R-:W-:Y:S05]  /*0c80*/  @!P1 EXIT ;  /* 0x000000000000994d */ /* 0x000fea0003800000 */
[----:B------:R-:W-:Y:S02]  /*0c90*/  ISETP.GE.U32.AND P0, PT, R20, 0x4, PT ;  /* 0x000000041400780c */ /* 0x000fe40003f06070 */
[----:B0-----:R-:W-:-:S04]  /*0ca0*/  LOP3.LUT R4, R3, 0x3, RZ, 0xc0, !PT ;  /* 0x0000000303047812 */ /* 0x001fc800078ec0ff */
        /* <DEDUP_REMOVED lines=10> */
[----:B------:R-:W-:-:S04]  /*0d50*/  IMAD.WIDE R18, R3, 0x8, R12 ;  /* 0x0000000803127825 */ /* 0x000fc800078e020c */
[----:B--2---:R-:W-:-:S04]  /*0d60*/  IMAD.WIDE R16, R17, 0x8, R10 ;  /* 0x0000000811107825 */ /* 0x004fc800078e020a */
[----:B------:R-:W-:Y:S01]  /*0d70*/  IMAD.WIDE R20, R3, 0x8, R14 ;  /* 0x0000000803147825 */ /* 0x000fe200078e020e */
[----:B---3--:R-:W-:-:S07]  /*0d80*/  DADD R6, R6, R8 ;  /* 0x0000000006067229 */ /* 0x008fce0000000008 */
        /* <DEDUP_REMOVED lines=11> */
[----:B------:R-:W-:Y:S01]  /*0e40*/  IMAD.WIDE R18, R3, 0x8, R14 ;  /* 0x0000000803127825 */ /* 0x000fe200078e020e */
[----:B--2---:R-:W-:-:S03]  /*0e50*/  DADD R10, R10, R12 ;  /* 0x000000000a0a7229 */ /* 0x004fc6000000000c */
[----:B------:R-:W-:-:S04]  /*0e60*/  IMAD.WIDE R12, R3, 0x8, R24 ;  /* 0x00000008030c7825 */ /* 0x000fc800078e0218 */
[----:B------:R0:W-:Y:S04]  /*0e70*/  STG.E.64 desc[UR4][R16.64], R10 ;  /* 0x0000000a10007986 */ /* 0x0001e8000c101b04 */
[----:B------:R-:W2:Y:S04]  /*0e80*/  LDG.E.64 R6, desc[UR4][R18.64] ;  /* 0x0000000412067981 */ /* 0x000ea8000c1e1b00 */
[----:B------:R-:W2:Y:S01]  /*0e90*/  LDG.E.64 R12, desc[UR4][R12.64] ;  /* 0x000000040c0c7981 */ /* 0x000ea2000c1e1b00 */
[----:B-1----:R-:W-:Y:S01]  /*0ea0*/  IMAD.WIDE R8, R3, 0x8, R16 ;  /* 0x0000000803087825 */ /* 0x002fe200078e0210 */
[----:B------:R-:W-:Y:S01]  /*0eb0*/  IADD3 R2, PT, PT, R2, 0x4, RZ ;  /* 0x0000000402027810 */ /* 0x000fe20007ffe0ff */
[----:B--2---:R-:W-:-:S07]  /*0ec0*/  DADD R6, R6, R12 ;  /* 0x0000000006067229 */ /* 0x004fce000000000c */
[----:B------:R0:W-:Y:S04]  /*0ed0*/  STG.E.64 desc[UR4][R8.64], R6 ;  /* 0x0000000608007986 */ /* 0x0001e8000c101b04 */
.L_x_3:
[----:B------:R-:W-:Y:S05]  /*0ee0*/  @!P1 EXIT ;  /* 0x000000000000994d */ /* 0x000fea0003800000 */
[----:B0-----:R-:W0:Y:S01]  /*0ef0*/  LDC.64 R10, c[0x0][0x390] ;  /* 0x0000e400ff0a7b82 */ /* 0x001e220000000a00 */
[----:B------:R-:W-:Y:S01]  /*0f00*/  IMAD R19, R2, R3, R0 ;  /* 0x0000000302137224 */ /* 0x000fe200078e0200 */
[----:B------:R-:W-:-:S06]  /*0f10*/  IADD3 R0, PT, PT, -R4, RZ, RZ ;  /* 0x000000ff04007210 */ /* 0x000fcc0007ffe1ff */
[----:B------:R-:W1:Y:S08]  /*0f20*/  LDC.64 R8, c[0x0][0x380] ;  /* 0x0000e000ff087b82 */ /* 0x000e700000000a00 */
[----:B------:R-:W2:Y:S02]  /*0f30*/  LDC.64 R6, c[0x0][0x388] ;  /* 0x0000e200ff067b82 */ /* 0x000ea40000000a00 */
.L_x_4:
[----:B-1----:R-:W-:-:S04]  /*0f40*/  IMAD.WIDE R4, R19, 0x8, R8 ;  /* 0x0000000813047825 */ /* 0x002fc800078e0208 */
[C---:B--2---:R-:W-:Y:S02]  /*0f50*/  IMAD.WIDE R12, R19.reuse, 0x8, R6 ;  /* 0x00000008130c7825 */ /* 0x044fe400078e0206 */
[----:B------:R-:W2:Y:S04]  /*0f60*/  LDG.E.64 R4, desc[UR4][R4.64] ;  /* 0x0000000404047981 */ /* 0x000ea8000c1e1b00 */
[----:B------:R-:W2:Y:S01]  /*0f70*/  LDG.E.64 R12, desc[UR4][R12.64] ;  /* 0x000000040c0c7981 */ /* 0x000ea2000c1e1b00 */
[----:B------:R-:W-:Y:S01]  /*0f80*/  IADD3 R0, PT, PT, R0, 0x1, RZ ;  /* 0x0000000100007810 */ /* 0x000fe20007ffe0ff */
[C---:B0--3--:R-:W-:Y:S01]  /*0f90*/  IMAD.WIDE R16, R19.reuse, 0x8, R10 ;  /* 0x0000000813107825 */ /* 0x049fe200078e020a */
[----:B------:R-:W-:Y:S02]  /*0fa0*/  IADD3 R19, PT, PT, R19, R3, RZ ;  /* 0x0000000313137210 */ /* 0x000fe40007ffe0ff */
[----:B------:R-:W-:Y:S01]  /*0fb0*/  ISETP.NE.AND P0, PT, R0, RZ, PT ;  /* 0x000000ff0000720c */ /* 0x000fe20003f05270 */
[----:B--2---:R-:W-:-:S07]  /*0fc0*/  DADD R14, R4, R12 ;  /* 0x00000000040e7229 */ /* 0x004fce000000000c */
[----:B------:R3:W-:Y:S05]  /*0fd0*/  STG.E.64 desc[UR4][R16.64], R14 ;  /* 0x0000000e10007986 */ /* 0x0007ea000c101b04 */
[----:B------:R-:W-:Y:S05]  /*0fe0*/  @P0 BRA `(.L_x_4) ;  /* 0xfffffffc00d40947 */ /* 0x000fea000383ffff */
[----:B------:R-:W-:Y:S05]  /*0ff0*/  EXIT ;  /* 0x000000000000794d */ /* 0x000fea0003800000 */
.L_x_5:
[----:B------:R-:W-:-:S00]  /*1000*/  BRA `(.L_x_5) ;  /* 0xfffffffc00fc7947 */ /* 0x000fc0000383ffff */
[----:B------:R-:W-:-:S00]  /*1010*/  NOP ;  /* 0x0000000000007918 */ /* 0x000fc00000000000 */
        /* <DEDUP_REMOVED lines=14> */
.L_x_13:


//--------------------- .text._Z11vecAddByRowPdS_S_i --------------------------
	.section	.text._Z11vecAddByRowPdS_S_i,"ax",@progbits
	.align	128
        .global         _Z11vecAddByRowPdS_S_i
        .type           _Z11vecAddByRowPdS_S_i,@function
        .size           _Z11vecAddByRowPdS_S_i,(.L_x_14 - _Z11vecAddByRowPdS_S_i)
        .other          _Z11vecAddByRowPdS_S_i,@"STO_CUDA_ENTRY STV_DEFAULT"
_Z11vecAddByRowPdS_S_i:
.text._Z11vecAddByRowPdS_S_i:
[----:B------:R-:W-:Y:S01]  /*0000*/  LDC R1, c[0x0][0x37c] ;  /* 0x0000df00ff017b82 */ /* 0x000fe20000000800 */
[----:B------:R-:W0:Y:S01]  /*0010*/  S2R R0, SR_TID.X ;  /* 0x0000000000007919 */ /* 0x000e220000002100 */
[----:B------:R-:W0:Y:S02]  /*0020*/  LDCU UR11, c[0x0][0x398] ;  /* 0x00007300ff0b77ac */ /* 0x000e240008000800 */
[----:B0-----:R-:W-:-:S13]  /*0030*/  ISETP.GE.AND P0, PT, R0, UR11, PT ;  /* 0x0000000b00007c0c */ /* 0x001fda000bf06270 */
[----:B------:R-:W-:Y:S05]  /*0040*/  @P0 EXIT ;  /* 0x000000000000094d */ /* 0x000fea0003800000 */
[----:B------:R-:W-:Y:S02]  /*0050*/  UIADD3 UR5, UPT, UPT, UR11, -0x1, URZ ;  /* 0xffffffff0b057890 */ /* 0x000fe4000fffe0ff */
[----:B------:R-:W-:Y:S01]  /*0060*/  IMAD R0, R0, UR11, RZ ;  /* 0x0000000b00007c24 */ /* 0x000fe2000f8e02ff */
[----:B------:R-:W-:Y:S02]  /*0070*/  ULOP3.LUT UR18, UR11, 0xf, URZ, 0xc0, !UPT ;  /* 0x0000000f0b127892 */ /* 0x000fe4000f8ec0ff */
[----:B------:R-:W-:Y:S01]  /*0080*/  UISETP.GE.U32.AND UP0, UPT, UR5, 0xf, UPT ;  /* 0x0000000f0500788c */ /* 0x000fe2000bf06070 */
[----:B------:R-:W-:Y:S01]  /*0090*/  UMOV UR4, URZ ;  /* 0x000000ff00047c82 */ /* 0x000fe20008000000 */
[----:B------:R-:W0:Y:S07]  /*00a0*/  LDCU.64 UR20, c[0x0][0x358] ;  /* 0x00006b00ff1477ac */ /* 0x000e2e0008000a00 */
[----:B------:R-:W-:Y:S05]  /*00b0*/  BRA.U !UP0, `(.L_x_6) ;  /* 0x0000000508607547 */ /* 0x000fea000b800000 */
[----:B------:R-:W1:Y:S01]  /*00c0*/  LDCU.128 UR12, c[0x0][0x380] ;  /* 0x00007000ff0c77ac */ /* 0x000e620008000c00 */
[----:B------:R-:W-:Y:S01]  /*00d0*/  MOV R6, R0 ;  /* 0x0000000000067202 */ /* 0x000fe20000000f00 */
[----:B------:R-:W2:Y:S01]  /*00e0*/  LDCU.64 UR16, c[0x0][0x390] ;  /* 0x00007200ff1077ac */ /* 0x000ea20008000a00 */
[----:B------:R-:W-:Y:S02]  /*00f0*/  ULOP3.LUT UR4, UR11, 0xfffffff0, URZ, 0xc0, !UPT ;  /* 0xfffffff00b047892 */ /* 0x000fe4000f8ec0ff */
[----:B-1----:R-:W-:Y:S02]  /*0100*/  UIADD3 UR9, UP0, UPT, UR12, 0x40, URZ ;  /* 0x000000400c097890 */ /* 0x002fe4000ff1e0ff */
[----:B------:R-:W-:Y:S02]  /*0110*/  UIADD3 UR7, UP1, UPT, UR14, 0x40, URZ ;  /* 0x000000400e077890 */ /* 0x000fe4000ff3e0ff */
[----:B--2---:R-:W-:Y:S02]  /*0120*/  UIADD3 UR5, UP2, UPT, UR16, 0x40, URZ ;  /* 0x0000004010057890 */ /* 0x004fe4000ff5e0ff */
[----:B------:R-:W-:-:S02]  /*0130*/  UIADD3.X UR10, UPT, UPT, URZ, UR13, URZ, UP0, !UPT ;  /* 0x0000000dff0a7290 */ /* 0x000fc400087fe4ff */
[----:B------:R-:W-:Y:S02]  /*0140*/  UIADD3.X UR8, UPT, UPT, URZ, UR15, URZ, UP1, !UPT ;  /* 0x0000000fff087290 */ /* 0x000fe40008ffe4ff */
[----:B------:R-:W-:Y:S02]  /*0150*/  UIADD3.X UR6, UPT, UPT, URZ, UR17, URZ, UP2, !UPT ;  /* 0x00000011ff067290 */ /* 0x000fe400097fe4ff */
[----:B------:R-:W-:-:S12]  /*0160*/  UIADD3 UR12, UPT, UPT, -UR4, URZ, URZ ;  /* 0x000000ff040c7290 */ /* 0x000fd8000fffe1ff */
.L_x_7:
[----:B------:R-:W-:Y:S02]  /*0170*/  MOV R4, UR9 ;  /* 0x0000000900047c02 */ /* 0x000fe40008000f00 */
[----:B------:R-:W-:Y:S02]  /*0180*/  MOV R5, UR10 ;  /* 0x0000000a00057c02 */ /* 0x000fe40008000f00 */
[----:B------:R-:W-:Y:S02]  /*0190*/  MOV R2, UR7 ;  /* 0x0000000700027c02 */ /* 0x000fe40008000f00 */
[----:B------:R-:W-:Y:S01]  /*01a0*/  MOV R3, UR8 ;  /* 0x0000000800037c02 */ /* 0x000fe20008000f00 */
[----:B------:R-:W-:-:S04]  /*01b0*/  IMAD.WIDE R4, R6, 0x8, R4 ;  /* 0x0000000806047825 */ /* 0x000fc800078e0204 */
[C---:B------:R-:W-:Y:S01]  /*01c0*/  IMAD.WIDE R2, R6.reuse, 0x8, R2 ;  /* 0x0000000806027825 */ /* 0x040fe200078e0202 */
[----:B0---4-:R-:W2:Y:S04]  /*01d0*/  LDG.E.64 R8, desc[UR20][R4.64+-0x40] ;  /* 0xffffc01404087981 */ /* 0x011ea8000c1e1b00 */
[----:B------:R-:W2:Y:S01]  /*01e0*/  LDG.E.64 R10, desc[UR20][R2.64+-0x40] ;  /* 0xffffc014020a7981 */ /* 0x000ea2000c1e1b00 */
[----:B------:R-:W-:Y:S02]  /*01f0*/  MOV R12, UR5 ;  /* 0x00000005000c7c02 */ /* 0x000fe40008000f00 */
[----:B------:R-:W-:Y:S01]  /*0200*/  MOV R13, UR6 ;  /* 0x00000006000d7c02 */ /* 0x000fe20008000f00 */
[----:B--2---:R-:W-:Y:S02]  /*0210*/  DADD R10, R8, R10 ;  /* 0x00000000080a7229 */ /* 0x004fe4000000000a */
[----:B------:R-:W-:-:S05]  /*0220*/  IMAD.WIDE R8, R6, 0x8, R12 ;  /* 0x0000000806087825 */ /* 0x000fca00078e020c */
[----:B------:R0:W-:Y:S04]  /*0230*/  STG.E.64 desc[UR20][R8.64+-0x40], R10 ;  /* 0xffffc00a08007986 */ /* 0x0001e8000c101b14 */
[----:B------:R-:W2:Y:S04]  /*0240*/  LDG.E.64 R12, desc[UR20][R4.64+-0x38] ;  /* 0xffffc814040c7981 */ /* 0x000ea8000c1e1b00 */
[----:B------:R-:W2:Y:S02]  /*0250*/  LDG.E.64 R14, desc[UR20][R2.64+-0x38] ;  /* 0xffffc814020e7981 */ /* 0x000ea4000c1e1b00 */
[----:B--2---:R-:W-:-:S07]  /*0260*/  DADD R12, R12, R14 ;  /* 0x000000000c0c7229 */ /* 0x004fce000000000e */
[----:B------:R1:W-:Y:S04]  /*0270*/  STG.E.64 desc[UR20][R8.64+-0x38], R12 ;  /* 0xffffc80c08007986 */ /* 0x0003e8000c101b14 */
[----:B------:R-:W2:Y:S04]  /*0280*/  LDG.E.64 R14, desc[UR20][R4.64+-0x30] ;  /* 0xffffd014040e7981 */ /* 0x000ea8000c1e1b00 */
[----:B------:R-:W2:Y:S02]  /*0290*/  LDG.E.64 R16, desc[UR20][R2.64+-0x30] ;  /* 0xffffd01402107981 */ /* 0x000ea4000c1e1b00 */
[----:B--2---:R-:W-:-:S07]  /*02a0*/  DADD R14, R14, R16 ;  /* 0x000000000e0e7229 */ /* 0x004fce0000000010 */
[----:B------:R2:W-:Y:S04]  /*02b0*/  STG.E.64 desc[UR20][R8.64+-0x30], R14 ;  /* 0xffffd00e08007986 */ /* 0x0005e8000c101b14 */
[----:B------:R-:W3:Y:S04]  /*02c0*/  LDG.E.64 R16, desc[UR20][R4.64+-0x28] ;  /* 0xffffd81404107981 */ /* 0x000ee8000c1e1b00 */
[----:B------:R-:W3:Y:S02]  /*02d0*/  LDG.E.64 R18, desc[UR20][R2.64+-0x28] ;  /* 0xffffd81402127981 */ /* 0x000ee4000c1e1b00 */
[----:B---3--:R-:W-:-:S07]  /*02e0*/  DADD R16, R16, R18 ;  /* 0x0000000010107229 */ /* 0x008fce0000000012 */
[----:B------:R3:W-:Y:S04]  /*02f0*/  STG.E.64 desc[UR20][R8.64+-0x28], R16 ;  /* 0xffffd81008007986 */ /* 0x0007e8000c101b14 */
[----:B0-----:R-:W4:Y:S04]  /*0300*/  LDG.E.64 R10, desc[UR20][R4.64+-0x20] ;  /* 0xffffe014040a7981 */ /* 0x001f28000c1e1b00 */
[----:B------:R-:W4:Y:S02]  /*0310*/  LDG.E.64 R18, desc[UR20][R2.64+-0x20] ;  /* 0xffffe01402127981 */ /* 0x000f24000c1e1b00 */
[----:B----4-:R-:W-:-:S07]  /*0320*/  DADD R10, R10, R18 ;  /* 0x000000000a0a7229 */ /* 0x010fce0000000012 */
[----:B------:R0:W-:Y:S04]  /*0330*/  STG.E.64 desc[UR20][R8.64+-0x20], R10 ;  /* 0xffffe00a08007986 */ /* 0x0001e8000c101b14 */
[----:B-1----:R-:W4:Y:S04]  /*0340*/  LDG.E.64 R12, desc[UR20][R4.64+-0x18] ;  /* 0xffffe814040c7981 */ /* 0x002f28000c1e1b00 */
[----:B------:R-:W4:Y:S02]  /*0350*/  LDG.E.64 R18, desc[UR20][R2.64+-0x18] ;  /* 0xffffe81402127981 */ /* 0x000f24000c1e1b00 */
[----:B----4-:R-:W-:-:S07]  /*0360*/  DADD R12, R12, R18 ;  /* 0x000000000c0c7229 */ /* 0x010fce0000000012 */
[----:B------:R1:W-:Y:S04]  /*0370*/  STG.E.64 desc[UR20][R8.64+-0x18], R12 ;  /* 0xffffe80c08007986 */ /* 0x0003e8000c101b14 */
[----:B--2---:R-:W2:Y:S04]  /*0380*/  LDG.E.64 R14, desc[UR20][R4.64+-0x10] ;  /* 0xfffff014040e7981 */ /* 0x004ea8000c1e1b00 */
[----:B------:R-:W2:Y:S02]  /*0390*/  LDG.E.64 R18, desc[UR20][R2.64+-0x10] ;  /* 0xfffff01402127981 */ /* 0x000ea4000c1e1b00 */
[----:B--2---:R-:W-:-:S07]  /*03a0*/  DADD R14, R14, R18 ;  /* 0x000000000e0e7229 */ /* 0x004fce0000000012 */
[----:B------:R2:W-:Y:S04]  /*03b0*/  STG.E.64 desc[UR20][R8.64+-0x10], R14 ;  /* 0xfffff00e08007986 */ /* 0x0005e8000c101b14 */
[----:B---3--:R-:W3:Y:S04]  /*03c0*/  LDG.E.64 R16, desc[UR20][R4.64+-0x8] ;  /* 0xfffff81404107981 */ /* 0x008ee8000c1e1b00 */
        /* <DEDUP_REMOVED lines=23> */
[----:B-1----:R-:W5:Y:S04]  /*0540*/  LDG.E.64 R12, desc[UR20][R4.64+0x28] ;  /* 0x00002814040c7981 */ /* 0x002f68000c1e1b00 */
[----:B------:R-:W5:Y:S02]  /*0550*/  LDG.E.64 R18, desc[UR20][R2.64+0x28] ;  /* 0x0000281402127981 */ /* 0x000f64000c1e1b00 */
[----:B-----5:R-:W-:-:S07]  /*0560*/  DADD R12, R12, R18 ;  /* 0x000000000c0c7229 */ /* 0x020fce0000000012 */
[----:B------:R4:W-:Y:S04]  /*0570*/  STG.E.64 desc[UR20][R8.64+0x28], R12 ;  /* 0x0000280c08007986 */ /* 0x0009e8000c101b14 */
[----:B--2---:R-:W2:Y:S04]  /*0580*/  LDG.E.64 R14, desc[UR20][R4.64+0x30] ;  /* 0x00003014040e7981 */ /* 0x004ea8000c1e1b00 */
[----:B------:R-:W2:Y:S02]  /*0590*/  LDG.E.64 R18, desc[UR20][R2.64+0x30] ;  /* 0x0000301402127981 */ /* 0x000ea4000c1e1b00 */
[----:B--2---:R-:W-:-:S07]  /*05a0*/  DADD R14, R14, R18 ;  /* 0x000000000e0e7229 */ /* 0x004fce0000000012 */
[----:B------:R4:W-:Y:S04]  /*05b0*/  STG.E.64 desc[UR20][R8.64+0x30], R14 ;  /* 0x0000300e08007986 */ /* 0x0009e8000c101b14 */
[----:B---3--:R-:W2:Y:S04]  /*05c0*/  LDG.E.64 R16, desc[UR20][R4.64+0x38] ;  /* 0x0000381404107981 */ /* 0x008ea8000c1e1b00 */
[----:B------:R-:W2:Y:S01]  /*05d0*/  LDG.E.64 R18, desc[UR20][R2.64+0x38] ;  /* 0x0000381402127981 */ /* 0x000ea2000c1e1b00 */
[----:B------:R-:W-:Y:S01]  /*05e0*/  UIADD3 UR12, UPT, UPT, UR12, 0x10, URZ ;  /* 0x000000100c0c7890 */ /* 0x000fe2000fffe0ff */
[----:B------:R-:W-:-:S03]  /*05f0*/  IADD3 R6, PT, PT, R6, 0x10, RZ ;  /* 0x0000001006067810 */ /* 0x000fc60007ffe0ff */
[----:B------:R-:W-:Y:S01]  /*0600*/  UISETP.NE.AND UP0, UPT, UR12, URZ, UPT ;  /* 0x000000ff0c00728c */ /* 0x000fe2000bf05270 */
[----:B--2---:R-:W-:-:S07]  /*0610*/  DADD R16, R16, R18 ;  /* 0x0000000010107229 */ /* 0x004fce0000000012 */
[----:B------:R4:W-:Y:S01]  /*0620*/  STG.E.64 desc[UR20][R8.64+0x38], R16 ;  /* 0x0000381008007986 */ /* 0x0009e2000c101b14 */
[----:B------:R-:W-:Y:S05]  /*0630*/  BRA.U UP0, `(.L_x_7) ;  /* 0xfffffff900cc7547 */ /* 0x000fea000b83ffff */
.L_x_6:
[----:B------:R-:W-:-:S13]  /*0640*/  ISETP.NE.AND P0, PT, RZ, UR18, PT ;  /* 0x00000012ff007c0c */ /* 0x000fda000bf05270 */
[----:B0-----:R-:W-:Y:S05]  /*0650*/  @!P0 EXIT ;  /* 0x000000000000894d */ /* 0x001fea0003800000 */
[----:B------:R-:W-:Y:S02]  /*0660*/  UISETP.GE.U32.AND UP0, UPT, UR18, 0x8, UPT ;  /* 0x000000081200788c */ /* 0x000fe4000bf06070 */
[----:B------:R-:W-:-:S07]  /*0670*/  ULOP3.LUT UR5, UR11, 0x7, URZ, 0xc0, !UPT ;  /* 0x000000070b057892 */ /* 0x000fce000f8ec0ff */
[----:B------:R-:W-:Y:S05]  /*0680*/  BRA.U !UP0, `(.L_x_8) ;  /* 0x0000000108a07547 */ /* 0x000fea000b800000 */
[----:B------:R-:W0:Y:S01]  /*0690*/  LDC.64 R4, c[0x0][0x380] ;  /* 0x0000e000ff047b82 */ /* 0x000e220000000a00 */
[----:B----4-:R-:W-:-:S07]  /*06a0*/  IADD3 R13, PT, PT, R0, UR4, RZ ;  /* 0x00000004000d7c10 */ /* 0x010fce000fffe0ff */
[----:B------:R-:W1:Y:S08]  /*06b0*/  LDC.64 R2, c[0x0][0x388] ;  /* 0x0000e200ff027b82 */ /* 0x000e700000000a00 */
[----:B------:R-:W2:Y:S01]  /*06c0*/  LDC.64 R10, c[0x0][0x390] ;  /* 0x0000e400ff0a7b82 */ /* 0x000ea20000000a00 */
[----:B0-----:R-:W-:-:S05]  /*06d0*/  IMAD.WIDE R4, R13, 0x8, R4 ;  /* 0x000000080d047825 */ /* 0x001fca00078e0204 */
[----:B------:R-:W3:Y:S01]  /*06e0*/  LDG.E.64 R6, desc[UR20][R4.64] ;  /* 0x0000001404067981 */ /* 0x000ee2000c1e1b00 */
[----:B-1----:R-:W-:-:S05]  /*06f0*/  IMAD.WIDE R2, R13, 0x8, R2 ;  /* 0x000000080d027825 */ /* 0x002fca00078e0202 */
[----:B------:R-:W3:Y:S02]  /*0700*/  LDG.E.64 R8, desc[UR20][R2.64] ;  /* 0x0000001402087981 */ /* 0x000ee4000c1e1b00 */
[----:B---3--:R-:W-:Y:S01]  /*0710*/  DADD R8, R6, R8 ;  /* 0x0000000006087229 */ /* 0x008fe20000000008 */
[----:B--2---:R-:W-:-:S06]  /*0720*/  IMAD.WIDE R6, R13, 0x8, R10 ;  /* 0x000000080d067825 */ /* 0x004fcc00078e020a */
        /* <DEDUP_REMOVED lines=28> */
[----:B--2---:R-:W-:-:S07]  /*08f0*/  DADD R14, R14, R16 ;  /* 0x000000000e0e7229 */ /* 0x004fce0000000010 */
[----:B------:R0:W-:Y:S04]  /*0900*/  STG.E.64 desc[UR20][R6.64+0x38], R14 ;  /* 0x0000380e06007986 */ /* 0x0001e8000c101b14 */
.L_x_8:
[----:B------:R-:W-:-:S13]  /*0910*/  ISETP.NE.AND P0, PT, RZ, UR5, PT ;  /* 0x00000005ff007c0c */ /* 0x000fda000bf05270 */
[----:B------:R-:W-:Y:S05]  /*0920*/  @!P0 EXIT ;  /* 0x000000000000894d */ /* 0x000fea0003800000 */
[----:B------:R-:W-:Y:S02]  /*0930*/  UISETP.GE.U32.AND UP0, UPT, UR5, 0x4, UPT ;  /* 0x000000040500788c */ /* 0x000fe4000bf06070 */
[----:B------:R-:W-:-:S07]  /*0940*/  ULOP3.LUT UR5, UR11, 0x3, URZ, 0xc0, !UPT ;  /* 0x000000030b057892 */ /* 0x000fce000f8ec0ff */
[----:B------:R-:W-:Y:S05]  /*0950*/  BRA.U !UP0, `(.L_x_9) ;  /* 0x0000000108607547 */ /* 0x000fea000b800000 */
[----:B------:R-:W1:Y:S01]  /*0960*/  LDC.64 R4, c[0x0][0x380] ;  /* 0x0000e000ff047b82 */ /* 0x000e620000000a00 */
[----:B----4-:R-:W-:-:S07]  /*0970*/  IADD3 R17, PT, PT, R0, UR4, RZ ;  /* 0x0000000400117c10 */ /* 0x010fce000fffe0ff */
[----:B------:R-:W2:Y:S08]  /*0980*/  LDC.64 R2, c[0x0][0x388] ;  /* 0x0000e200ff027b82 */ /* 0x000eb00000000a00 */
[----:B0-----:R-:W0:Y:S01]  /*0990*/  LDC.64 R10, c[0x0][0x390] ;  /* 0x0000e400ff0a7b82 */ /* 0x001e220000000a00 */
[----:B-1----:R-:W-:-:S05]  /*09a0*/  IMAD.WIDE R4, R17, 0x8, R4 ;  /* 0x0000000811047825 */ /* 0x002fca00078e0204 */
[----:B------:R-:W3:Y:S01]  /*09b0*/  LDG.E.64 R6, desc[UR20][R4.64] ;  /* 0x0000001404067981 */ /* 0x000ee2000c1e1b00 */
[----:B--2---:R-:W-:-:S05]  /*09c0*/  IMAD.WIDE R2, R17, 0x8, R2 ;  /* 0x0000000811027825 */ /* 0x004fca00078e0202 */
[----:B------:R-:W3:Y:S01]  /*09d0*/  LDG.E.64 R8, desc[UR20][R2.64] ;  /* 0x0000001402087981 */ /* 0x000ee2000c1e1b00 */
[----:B0-----:R-:W-:Y:S01]  /*09e0*/  IMAD.WIDE R16, R17, 0x8, R10 ;  /* 0x0000000811107825 */ /* 0x001fe200078e020a */
[----:B---3--:R-:W-:-:S07]  /*09f0*/  DADD R6, R6, R8 ;  /* 0x0000000006067229 */ /* 0x008fce0000000008 */
        /* <DEDUP_REMOVED lines=9> */
[----:B------:R-:W2:Y:S04]  /*0a90*/  LDG.E.64 R12, desc[UR20][R4.64+0x18] ;  /* 0x00001814040c7981 */ /* 0x000ea8000c1e1b00 */
[----:B------:R-:W2:Y:S01]  /*0aa0*/  LDG.E.64 R14, desc[UR20][R2.64+0x18] ;  /* 0x00001814020e7981 */ /* 0x000ea2000c1e1b00 */
[----:B------:R-:W-:Y:S01]  /*0ab0*/  UIADD3 UR4, UPT, UPT, UR4, 0x4, URZ ;  /* 0x0000000404047890 */ /* 0x000fe2000fffe0ff */
[----:B--2---:R-:W-:-:S07]  /*0ac0*/  DADD R12, R12, R14 ;  /* 0x000000000c0c7229 */ /* 0x004fce000000000e */
[----:B------:R1:W-:Y:S04]  /*0ad0*/  STG.E.64 desc[UR20][R16.64+0x18], R12 ;  /* 0x0000180c10007986 */ /* 0x0003e8000c101b14 */
.L_x_9:
[----:B------:R-:W-:-:S13]  /*0ae0*/  ISETP.NE.AND P0, PT, RZ, UR5, PT ;  /* 0x00000005ff007c0c */ /* 0x000fda000bf05270 */
[----:B------:R-:W-:Y:S05]  /*0af0*/  @!P0 EXIT ;  /* 0x000000000000894d */ /* 0x000fea0003800000 */
[----:B01--4-:R-:W0:Y:S01]  /*0b00*/  LDC.64 R10, c[0x0][0x390] ;  /* 0x0000e400ff0a7b82 */ /* 0x013e220000000a00 */
[----:B------:R-:W-:Y:S01]  /*0b10*/  IADD3 R17, PT, PT, R0, UR4, RZ ;  /* 0x0000000400117c10 */ /* 0x000fe2000fffe0ff */
[----:B------:R-:W-:-:S06]  /*0b20*/  UIADD3 UR5, UPT, UPT, -UR5, URZ, URZ ;  /* 0x000000ff05057290 */ /* 0x000fcc000fffe1ff */
[----:B------:R-:W1:Y:S08]  /*0b30*/  LDC.64 R14, c[0x0][0x380] ;  /* 0x0000e000ff0e7b82 */ /* 0x000e700000000a00 */
[----:B------:R-:W2:Y:S02]  /*0b40*/  LDC.64 R12, c[0x0][0x388] ;  /* 0x0000e200ff0c7b82 */ /* 0x000ea40000000a00 */
.L_x_10:
[----:B--2---:R-:W-:-:S04]  /*0b50*/  IMAD.WIDE R4, R17, 0x8, R12 ;  /* 0x0000000811047825 */ /* 0x004fc800078e020c */
[C---:B-1----:R-:W-:Y:S02]  /*0b60*/  IMAD.WIDE R6, R17.reuse, 0x8, R14 ;  /* 0x0000000811067825 */ /* 0x042fe400078e020e */
[----:B------:R-:W2:Y:S04]  /*0b70*/  LDG.E.64 R4, desc[UR20][R4.64] ;  /* 0x0000001404047981 */ /* 0x000ea8000c1e1b00 */
[----:B------:R-:W2:Y:S01]  /*0b80*/  LDG.E.64 R6, desc[UR20][R6.64] ;  /* 0x0000001406067981 */ /* 0x000ea2000c1e1b00 */
[C---:B0--3--:R-:W-:Y:S01]  /*0b90*/  IMAD.WIDE R2, R17.reuse, 0x8, R10 ;  /* 0x0000000811027825 */ /* 0x049fe200078e020a */
[----:B------:R-:W-:Y:S01]  /*0ba0*/  UIADD3 UR5, UPT, UPT, UR5, 0x1, URZ ;  /* 0x0000000105057890 */ /* 0x000fe2000fffe0ff */
[----:B------:R-:W-:-:S03]  /*0bb0*/  IADD3 R17, PT, PT, R17, 0x1, RZ ;  /* 0x0000000111117810 */ /* 0x000fc60007ffe0ff */
[----:B------:R-:W-:Y:S01]  /*0bc0*/  UISETP.NE.AND UP0, UPT, UR5, URZ, UPT ;  /* 0x000000ff0500728c */ /* 0x000fe2000bf05270 */
[----:B--2---:R-:W-:-:S07]  /*0bd0*/  DADD R8, R6, R4 ;  /* 0x0000000006087229 */ /* 0x004fce0000000004 */
[----:B------:R3:W-:Y:S01]  /*0be0*/  STG.E.64 desc[UR20][R2.64], R8 ;  /* 0x0000000802007986 */ /* 0x0007e2000c101b14 */
[----:B------:R-:W-:Y:S05]  /*0bf0*/  BRA.U UP0, `(.L_x_10) ;  /* 0xfffffffd00d47547 */ /* 0x000fea000b83ffff */
[----:B------:R-:W-:Y:S05]  /*0c00*/  EXIT ;  /* 0x000000000000794d */ /* 0x000fea0003800000 */
.L_x_11:
        /* <DEDUP_REMOVED lines=15> */
.L_x_14:


//--------------------- .text._Z6vecAddPdS_S_i    --------------------------
	.section	.text._Z6vecAddPdS_S_i,"ax",@progbits
	.align	128
        .global         _Z6vecAddPdS_S_i
        .type           _Z6vecAddPdS_S_i,@function
        .size           _Z6vecAddPdS_S_i,(.L_x_15 - _Z6vecAddPdS_S_i)
        .other          _Z6vecAddPdS_S_i,@"STO_CUDA_ENTRY STV_DEFAULT"
_Z6vecAddPdS_S_i:
.text._Z6vecAddPdS_S_i:
[----:B------:R-:W-:Y:S01]  /*0000*/  LDC R1, c[0x0][0x37c] ;  /* 0x0000df00ff017b82 */ /* 0x000fe20000000800 */
[----:B------:R-:W0:Y:S07]  /*0010*/  S2R R0, SR_TID.X ;  /* 0x0000000000007919 */ /* 0x000e2e0000002100 */
[----:B------:R-:W0:Y:S01]  /*0020*/  S2UR UR5, SR_CTAID.X ;  /* 0x00000000000579c3 */ /* 0x000e220000002500 */
[----:B------:R-:W1:Y:S07]  /*0030*/  LDCU UR4, c[0x0][0x398] ;  /* 0x00007300ff0477ac */ /* 0x000e6e0008000800 */
[----:B------:R-:W0:Y:S01]  /*0040*/  LDC R11, c[0x0][0x360] ;  /* 0x0000d800ff0b7b82 */ /* 0x000e220000000800 */
[----:B-1----:R-:W-:Y:S01]  /*0050*/  UIMAD UR4, UR4, UR4, URZ ;  /* 0x00000004040472a4 */ /* 0x002fe2000f8e02ff */
[----:B0-----:R-:W-:-:S05]  /*0060*/  IMAD R11, R11, UR5, R0 ;  /* 0x000000050b0b7c24 */ /* 0x001fca000f8e0200 */
[----:B------:R-:W-:-:S13]  /*0070*/  ISETP.GE.AND P0, PT, R11, UR4, PT ;  /* 0x000000040b007c0c */ /* 0x000fda000bf06270 */
[----:B------:R-:W-:Y:S05]  /*0080*/  @P0 EXIT ;  /* 0x000000000000094d */ /* 0x000fea0003800000 */
[----:B------:R-:W0:Y:S01]  /*0090*/  LDC.64 R2, c[0x0][0x380] ;  /* 0x0000e000ff027b82 */ /* 0x000e220000000a00 */
[----:B------:R-:W1:Y:S07]  /*00a0*/  LDCU.64 UR4, c[0x0][0x358] ;  /* 0x00006b00ff0477ac */ /* 0x000e6e0008000a00 */
[----:B------:R-:W2:Y:S08]  /*00b0*/  LDC.64 R4, c[0x0][0x388] ;  /* 0x0000e200ff047b82 */ /* 0x000eb00000000a00 */
[----:B------:R-:W3:Y:S01]  /*00c0*/  LDC.64 R8, c[0x0][0x390] ;  /* 0x0000e400ff087b82 */ /* 0x000ee20000000a00 */
[----:B0-----:R-:W-:-:S06]  /*00d0*/  IMAD.WIDE R2, R11, 0x8, R2 ;  /* 0x000000080b027825 */ /* 0x001fcc00078e0202 */
[----:B-1----:R-:W4:Y:S01]  /*00e0*/  LDG.E.64 R2, desc[UR4][R2.64] ;  /* 0x0000000402027981 */ /* 0x002f22000c1e1b00 */
[----:B--2---:R-:W-:-:S06]  /*00f0*/  IMAD.WIDE R4, R11, 0x8, R4 ;  /* 0x000000080b047825 */ /* 0x004fcc00078e0204 */
[----:B------:R-:W4:Y:S01]  /*0100*/  LDG.E.64 R4, desc[UR4][R4.64] ;  /* 0x0000000404047981 */ /* 0x000f22000c1e1b00 */
[----:B---3--:R-:W-:Y:S01]  /*0110*/  IMAD.WIDE R8, R11, 0x8, R8 ;  /* 0x000000080b087825 */ /* 0x008fe200078e0208 */
[----:B----4-:R-:W-:-:S07]  /*0120*/  DADD R6, R2, R4 ;  /* 0x0000000002067229 */ /* 0x010fce0000000004 */
[----:B------:R-:W-:Y:S01]  /*0130*/  STG.E.64 desc[UR4][R8.64], R6 ;  /* 0x0000000608007986 */ /* 0x000fe2000c101b04 */
[----:B------:R-:W-:Y:S05]  /*0140*/  EXIT ;  /* 0x000000000000794d */ /* 0x000fea0003800000 */
.L_x_12:
        /* <DEDUP_REMOVED lines=11> */
.L_x_15:


//--------------------- .nv.shared.reserved.0     --------------------------
	.section	.nv.shared.reserved.0,"aw",@nobits
	.weak		__nv_reservedSMEM_offset_0_alias
	.size		__nv_reservedSMEM_offset_0_alias, 0, 64
	.other		__nv_reservedSMEM_offset_0_alias,@"STO_CUDA_RESERVED_SHARED STV_DEFAULT"
__nv_reservedSMEM_offset_0_alias:
	.zero		0
	.zero		64


//--------------------- .nv.constant0._Z11vecAddByColPdS_S_i --------------------------
	.section	.nv.constant0._Z11vecAddByColPdS_S_i,"a",@progbits
	.sectionflags	@""
	.align	4
.nv.constant0._Z11vecAddByColPdS_S_i:
	.zero		924


//--------------------- .nv.constant0._Z11vecAddByRowPdS_S_i --------------------------
	.section	.nv.constant0._Z11vecAddByRowPdS_S_i,"a",@progbits
	.sectionflags	@""
	.align	4
.nv.constant0._Z11vecAddByRowPdS_S_i:
	.zero		924


//--------------------- .nv.constant0._Z6vecAddPdS_S_i --------------------------
	.section	.nv.constant0._Z6vecAddPdS_S_i,"a",@progbits
	.sectionflags	@""
	.align	4
.nv.constant0._Z6vecAddPdS_S_i:
	.zero		924


//--------------------- SYMBOLS --------------------------

	.type		.nv.reservedSmem.offset0,@object
	.size		.nv.reservedSmem.offset0,0x4
